	.target	sm_100a

	.elftype	@"ET_EXEC"


//--------------------- .note.nv.tkinfo           --------------------------
	.section	.note.nv.tkinfo,"",@"SHT_NOTE"
	.sectionflags	@"SHF_NOTE_NV_TKINFO"
	.tkinfo
        /*0018*/ 	.word	0x00000081
        /*0030*/ 	.string	""
        /*0030*/ 	.string	"ptxas-blackwell"
        /*0030*/ 	.string	"Cuda compilation tools, release 12.9, V12.9.86"
        /*0030*/ 	.string	"Build cuda_12.9.r12.9/compiler.36037853_0"
        /*0030*/ 	.string	"-v  -suppress-debug-info  -lineinfo  -arch sm_100a "



//--------------------- .note.nv.cuver            --------------------------
	.section	.note.nv.cuver,"",@"SHT_NOTE"
	.sectionflags	@"SHF_NOTE_NV_CUVER"
        /*0018*/ 	.short	0x0001
        /*001a*/ 	.short	0x0064
        /*001c*/ 	.short	0x0001
        /*001e*/ 	.short	0x0000
        /*0020*/ 	.short	0x0001
        /*0022*/ 	.short	0x0000


//--------------------- .nv.info                  --------------------------
	.section	.nv.info,"",@"SHT_CUDA_INFO"
	.align	4


	//----- nvinfo : EIATTR_REGCOUNT
	.align		4
        /*0000*/ 	.byte	0x04, 0x2f
        /*0002*/ 	.short	(.L_4 - .L_3)
	.align		4
.L_3:
        /*0004*/ 	.word	index@(gluon_tcgen05)
        /*0008*/ 	.word	0x00000047


	//----- nvinfo : EIATTR_FRAME_SIZE
	.align		4
.L_4:
        /*000c*/ 	.byte	0x04, 0x11
        /*000e*/ 	.short	(.L_6 - .L_5)
	.align		4
.L_5:
        /*0010*/ 	.word	index@($__internal_2_$__cuda_sm10x_tcgen05_guardrail_trap_unallocated_columns_being_dealloced)
        /*0014*/ 	.word	0x00000000


	//----- nvinfo : EIATTR_FRAME_SIZE
	.align		4
.L_6:
        /*0018*/ 	.byte	0x04, 0x11
        /*001a*/ 	.short	(.L_8 - .L_7)
	.align		4
.L_7:
        /*001c*/ 	.word	index@($__internal_1_$__cuda_sm10x_tcgen05_guardrail_trap_phase_invalid_during_alloc)
        /*0020*/ 	.word	0x00000000


	//----- nvinfo : EIATTR_FRAME_SIZE
	.align		4
.L_8:
        /*0024*/ 	.byte	0x04, 0x11
        /*0026*/ 	.short	(.L_10 - .L_9)
	.align		4
.L_9:
        /*0028*/ 	.word	index@($__internal_0_$__cuda_sm10x_tcgen05_guardrail_trap_col_being_dealloced_not_returned_by_alloc)
        /*002c*/ 	.word	0x00000000


	//----- nvinfo : EIATTR_FRAME_SIZE
	.align		4
.L_10:
        /*0030*/ 	.byte	0x04, 0x11
        /*0032*/ 	.short	(.L_12 - .L_11)
	.align		4
.L_11:
        /*0034*/ 	.word	index@(gluon_tcgen05)
        /*0038*/ 	.word	0x00000000


	//----- nvinfo : EIATTR_MIN_STACK_SIZE
	.align		4
.L_12:
        /*003c*/ 	.byte	0x04, 0x12
        /*003e*/ 	.short	(.L_14 - .L_13)
	.align		4
.L_13:
        /*0040*/ 	.word	index@(gluon_tcgen05)
        /*0044*/ 	.word	0x00000000
.L_14:


//--------------------- .nv.info.gluon_tcgen05    --------------------------
	.section	.nv.info.gluon_tcgen05,"",@"SHT_CUDA_INFO"
	.sectionflags	@""
	.align	4


	//----- nvinfo : EIATTR_CUDA_API_VERSION
	.align		4
        /*0000*/ 	.byte	0x04, 0x37
        /*0002*/ 	.short	(.L_16 - .L_15)
.L_15:
        /*0004*/ 	.word	0x00000081


	//----- nvinfo : EIATTR_KPARAM_INFO
	.align		4
.L_16:
        /*0008*/ 	.byte	0x04, 0x17
        /*000a*/ 	.short	(.L_18 - .L_17)
.L_17:
        /*000c*/ 	.word	0x00000000
        /*0010*/ 	.short	0x000a
        /*0012*/ 	.short	0x0048
        /*0014*/ 	.byte	0x00, 0xf4, 0x21, 0x00


	//----- nvinfo : EIATTR_KPARAM_INFO
	.align		4
.L_18:
        /*0018*/ 	.byte	0x04, 0x17
        /*001a*/ 	.short	(.L_20 - .L_19)
.L_19:
        /*001c*/ 	.word	0x00000000
        /*0020*/ 	.short	0x0009
        /*0022*/ 	.short	0x0040
        /*0024*/ 	.byte	0x00, 0xf4, 0x21, 0x00


	//----- nvinfo : EIATTR_KPARAM_INFO
	.align		4
.L_20:
        /*0028*/ 	.byte	0x04, 0x17
        /*002a*/ 	.short	(.L_22 - .L_21)
.L_21:
        /*002c*/ 	.word	0x00000000
        /*0030*/ 	.short	0x0008
        /*0032*/ 	.short	0x0038
        /*0034*/ 	.byte	0x00, 0xf0, 0x21, 0x00


	//----- nvinfo : EIATTR_KPARAM_INFO
	.align		4
.L_22:
        /*0038*/ 	.byte	0x04, 0x17
        /*003a*/ 	.short	(.L_24 - .L_23)
.L_23:
        /*003c*/ 	.word	0x00000000
        /*0040*/ 	.short	0x0007
        /*0042*/ 	.short	0x0030
        /*0044*/ 	.byte	0x00, 0xf0, 0x21, 0x00


	//----- nvinfo : EIATTR_KPARAM_INFO
	.align		4
.L_24:
        /*0048*/ 	.byte	0x04, 0x17
        /*004a*/ 	.short	(.L_26 - .L_25)
.L_25:
        /*004c*/ 	.word	0x00000000
        /*0050*/ 	.short	0x0006
        /*0052*/ 	.short	0x0028
        /*0054*/ 	.byte	0x00, 0xf0, 0x21, 0x00


	//----- nvinfo : EIATTR_KPARAM_INFO
	.align		4
.L_26:
        /*0058*/ 	.byte	0x04, 0x17
        /*005a*/ 	.short	(.L_28 - .L_27)
.L_27:
        /*005c*/ 	.word	0x00000000
        /*0060*/ 	.short	0x0005
        /*0062*/ 	.short	0x0020
        /*0064*/ 	.byte	0x00, 0xf0, 0x11, 0x00


	//----- nvinfo : EIATTR_KPARAM_INFO
	.align		4
.L_28:
        /*0068*/ 	.byte	0x04, 0x17
        /*006a*/ 	.short	(.L_30 - .L_29)
.L_29:
        /*006c*/ 	.word	0x00000000
        /*0070*/ 	.short	0x0004
        /*0072*/ 	.short	0x001c
        /*0074*/ 	.byte	0x00, 0xf0, 0x11, 0x00


	//----- nvinfo : EIATTR_KPARAM_INFO
	.align		4
.L_30:
        /*0078*/ 	.byte	0x04, 0x17
        /*007a*/ 	.short	(.L_32 - .L_31)
.L_31:
        /*007c*/ 	.word	0x00000000
        /*0080*/ 	.short	0x0003
        /*0082*/ 	.short	0x0018
        /*0084*/ 	.byte	0x00, 0xf0, 0x11, 0x00


	//----- nvinfo : EIATTR_KPARAM_INFO
	.align		4
.L_32:
        /*0088*/ 	.byte	0x04, 0x17
        /*008a*/ 	.short	(.L_34 - .L_33)
.L_33:
        /*008c*/ 	.word	0x00000000
        /*0090*/ 	.short	0x0002
        /*0092*/ 	.short	0x0010
        /*0094*/ 	.byte	0x00, 0xf4, 0x21, 0x00


	//----- nvinfo : EIATTR_KPARAM_INFO
	.align		4
.L_34:
        /*0098*/ 	.byte	0x04, 0x17
        /*009a*/ 	.short	(.L_36 - .L_35)
.L_35:
        /*009c*/ 	.word	0x00000000
        /*00a0*/ 	.short	0x0001
        /*00a2*/ 	.short	0x0008
        /*00a4*/ 	.byte	0x00, 0xf4, 0x21, 0x00


	//----- nvinfo : EIATTR_KPARAM_INFO
	.align		4
.L_36:
        /*00a8*/ 	.byte	0x04, 0x17
        /*00aa*/ 	.short	(.L_38 - .L_37)
.L_37:
        /*00ac*/ 	.word	0x00000000
        /*00b0*/ 	.short	0x0000
        /*00b2*/ 	.short	0x0000
        /*00b4*/ 	.byte	0x00, 0xf4, 0x21, 0x00


	//----- nvinfo : EIATTR_AT_ENTRY_FRAGMENTS
	.align		4
.L_38:
        /*00b8*/ 	.byte	0x04, 0x4f
        /*00ba*/ 	.short	(.L_40 - .L_39)


	//   ....[0]....
.L_39:
        /*00bc*/ 	.word	0x00000004


	//----- nvinfo : EIATTR_RESERVED_SMEM_USED
	.align		4
.L_40:
        /*00c0*/ 	.byte	0x01, 0x41
	.zero		2


	//----- nvinfo : EIATTR_SPARSE_MMA_MASK
	.align		4
        /*00c4*/ 	.byte	0x03, 0x50
        /*00c6*/ 	.short	0x0000


	//----- nvinfo : EIATTR_TCGEN05_1CTA_USED
	.align		4
        /*00c8*/ 	.byte	0x01, 0x51
	.zero		2


	//----- nvinfo : EIATTR_MAXREG_COUNT
	.align		4
        /*00cc*/ 	.byte	0x03, 0x1b
        /*00ce*/ 	.short	0x00ff


	//----- nvinfo : EIATTR_NUM_BARRIERS
	.align		4
        /*00d0*/ 	.byte	0x02, 0x4c
        /*00d2*/ 	.byte	0x01
	.zero		1


	//----- nvinfo : EIATTR_INT_WARP_WIDE_INSTR_OFFSETS
	.align		4
        /*00d4*/ 	.byte	0x04, 0x31
        /*00d6*/ 	.short	(.L_42 - .L_41)


	//   ....[0]....
.L_41:
        /*00d8*/ 	.word	0x00001690


	//   ....[1]....
        /*00dc*/ 	.word	0x000016b0


	//   ....[2]....
        /*00e0*/ 	.word	0x00001740


	//   ....[3]....
        /*00e4*/ 	.word	0x000018f0


	//   ....[4]....
        /*00e8*/ 	.word	0x00001900


	//   ....[5]....
        /*00ec*/ 	.word	0x00001960


	//   ....[6]....
        /*00f0*/ 	.word	0x00001970


	//   ....[7]....
        /*00f4*/ 	.word	0x00001b10


	//   ....[8]....
        /*00f8*/ 	.word	0x00001b20


	//   ....[9]....
        /*00fc*/ 	.word	0x00001ca0


	//   ....[10]....
        /*0100*/ 	.word	0x00001cd0


	//   ....[11]....
        /*0104*/ 	.word	0x00001d00


	//   ....[12]....
        /*0108*/ 	.word	0x00001d20


	//   ....[13]....
        /*010c*/ 	.word	0x00001eb0


	//   ....[14]....
        /*0110*/ 	.word	0x00001ec0


	//   ....[15]....
        /*0114*/ 	.word	0x000021a0


	//   ....[16]....
        /*0118*/ 	.word	0x000021b0


	//   ....[17]....
        /*011c*/ 	.word	0x00002620


	//   ....[18]....
        /*0120*/ 	.word	0x00002670


	//----- nvinfo : EIATTR_COOP_GROUP_MASK_REGIDS
	.align		4
.L_42:
        /*0124*/ 	.byte	0x04, 0x29
        /*0126*/ 	.short	(.L_44 - .L_43)


	//   ....[0]....
.L_43:
        /*0128*/ 	.word	0xffffffff


	//   ....[1]....
        /*012c*/ 	.word	0xffffffff


	//   ....[2]....
        /*0130*/ 	.word	0xffffffff


	//   ....[3]....
        /*0134*/ 	.word	0xffffffff


	//   ....[4]....
        /*0138*/ 	.word	0xffffffff


	//   ....[5]....
        /*013c*/ 	.word	0xffffffff


	//   ....[6]....
        /*0140*/ 	.word	0xffffffff


	//   ....[7]....
        /*0144*/ 	.word	0xffffffff


	//   ....[8]....
        /*0148*/ 	.word	0xffffffff


	//   ....[9]....
        /*014c*/ 	.word	0xffffffff


	//----- nvinfo : EIATTR_COOP_GROUP_INSTR_OFFSETS
	.align		4
.L_44:
        /*0150*/ 	.byte	0x04, 0x28
        /*0152*/ 	.short	(.L_46 - .L_45)


	//   ....[0]....
.L_45:
        /*0154*/ 	.word	0x00000050


	//   ....[1]....
        /*0158*/ 	.word	0x00000310


	//   ....[2]....
        /*015c*/ 	.word	0x000004f0


	//   ....[3]....
        /*0160*/ 	.word	0x00000980


	//   ....[4]....
        /*0164*/ 	.word	0x00000ac0


	//   ....[5]....
        /*0168*/ 	.word	0x00000fa0


	//   ....[6]....
        /*016c*/ 	.word	0x000010e0


	//   ....[7]....
        /*0170*/ 	.word	0x00001530


	//   ....[8]....
        /*0174*/ 	.word	0x000024b0


	//   ....[9]....
        /*0178*/ 	.word	0x00002720


	//----- nvinfo : EIATTR_VRC_CTA_INIT_COUNT
	.align		4
.L_46:
        /*017c*/ 	.byte	0x02, 0x4a
        /*017e*/ 	.byte	0x80
	.zero		1


	//----- nvinfo : EIATTR_MBARRIER_INSTR_OFFSETS
	.align		4
        /*0180*/ 	.byte	0x04, 0x39
        /*0182*/ 	.short	(.L_48 - .L_47)


	//   ....[0]....
.L_47:
        /*0184*/ 	.word	0x00001760
        /*0188*/ 	.word	0x000000ff
        /*018c*/ 	.word	0x00003000
        /*0190*/ 	.short	0x0100
        /*0192*/ 	.byte	0x08
	.zero		1


	//   ....[1]....
        /*0194*/ 	.word	0x00001770
        /*0198*/ 	.word	0x000000ff
        /*019c*/ 	.word	0x00003010
        /*01a0*/ 	.short	0x0100
        /*01a2*/ 	.byte	0x08
	.zero		1


	//   ....[2]....
        /*01a4*/ 	.word	0x00001820
        /*01a8*/ 	.word	0x000000ff
        /*01ac*/ 	.word	0x00003008
        /*01b0*/ 	.short	0x0100
        /*01b2*/ 	.byte	0x08
	.zero		1


	//   ....[3]....
        /*01b4*/ 	.word	0x00001830
        /*01b8*/ 	.word	0x000000ff
        /*01bc*/ 	.word	0x00003018
        /*01c0*/ 	.short	0x0100
        /*01c2*/ 	.byte	0x08
	.zero		1


	//   ....[4]....
        /*01c4*/ 	.word	0x00001a00
        /*01c8*/ 	.word	0x000000ff
        /*01cc*/ 	.word	0x00003000
        /*01d0*/ 	.short	0x010a
        /*01d2*/ 	.byte	0x08
	.zero		1


	//   ....[5]....
        /*01d4*/ 	.word	0x00001b70
        /*01d8*/ 	.word	0x000000ff
        /*01dc*/ 	.word	0x00003010
        /*01e0*/ 	.short	0x010a
        /*01e2*/ 	.byte	0x08
	.zero		1


	//   ....[6]....
        /*01e4*/ 	.word	0x00001da0
        /*01e8*/ 	.word	0x000000ff
        /*01ec*/ 	.word	0x00003000
        /*01f0*/ 	.short	0x010a
        /*01f2*/ 	.byte	0x09
	.zero		1


	//   ....[7]....
        /*01f4*/ 	.word	0x00001f00
        /*01f8*/ 	.word	0x000000ff
        /*01fc*/ 	.word	0x00003010
        /*0200*/ 	.short	0x010a
        /*0202*/ 	.byte	0x09
	.zero		1


	//   ....[8]....
        /*0204*/ 	.word	0x00001fe0
        /*0208*/ 	.word	0x000000ff
        /*020c*/ 	.word	0x00003000
        /*0210*/ 	.short	0x0108
        /*0212*/ 	.byte	0x08
	.zero		1


	//   ....[9]....
        /*0214*/ 	.word	0x00001ff0
        /*0218*/ 	.word	0x000000ff
        /*021c*/ 	.word	0x00003010
        /*0220*/ 	.short	0x0108
        /*0222*/ 	.byte	0x08
	.zero		1


	//   ....[10]....
        /*0224*/ 	.word	0x00002040
        /*0228*/ 	.word	0x000000ff
        /*022c*/ 	.word	0x00003008
        /*0230*/ 	.short	0x0108
        /*0232*/ 	.byte	0x08
	.zero		1


	//   ....[11]....
        /*0234*/ 	.word	0x00002050
        /*0238*/ 	.word	0x000000ff
        /*023c*/ 	.word	0x00003018
        /*0240*/ 	.short	0x0108
        /*0242*/ 	.byte	0x08
	.zero		1


	//   ....[12]....
        /*0244*/ 	.word	0x00002740
        /*0248*/ 	.word	0x000000ff
        /*024c*/ 	.word	0x00003000
        /*0250*/ 	.short	0x010a
        /*0252*/ 	.byte	0x08
	.zero		1


	//   ....[13]....
        /*0254*/ 	.word	0x00002770
        /*0258*/ 	.word	0x000000ff
        /*025c*/ 	.word	0x00003010
        /*0260*/ 	.short	0x010a
        /*0262*/ 	.byte	0x08
	.zero		1


	//   ....[14]....
        /*0264*/ 	.word	0x000027a0
        /*0268*/ 	.word	0x000000ff
        /*026c*/ 	.word	0x00003000
        /*0270*/ 	.short	0x010a
        /*0272*/ 	.byte	0x09
	.zero		1


	//   ....[15]....
        /*0274*/ 	.word	0x000027d0
        /*0278*/ 	.word	0x000000ff
        /*027c*/ 	.word	0x00003010
        /*0280*/ 	.short	0x010a
        /*0282*/ 	.byte	0x09
	.zero		1


	//----- nvinfo : EIATTR_NUM_MBARRIERS
	.align		4
.L_48:
        /*0284*/ 	.byte	0x03, 0x38
        /*0286*/ 	.short	0x0004


	//----- nvinfo : EIATTR_EXIT_INSTR_OFFSETS
	.align		4
        /*0288*/ 	.byte	0x04, 0x1c
        /*028a*/ 	.short	(.L_50 - .L_49)


	//   ....[0]....
.L_49:
        /*028c*/ 	.word	0x00002730


	//----- nvinfo : EIATTR_REQNTID
	.align		4
.L_50:
        /*0290*/ 	.byte	0x04, 0x10
        /*0292*/ 	.short	(.L_52 - .L_51)
.L_51:
        /*0294*/ 	.word	0x00000080
        /*0298*/ 	.word	0x00000001
        /*029c*/ 	.word	0x00000001


	//----- nvinfo : EIATTR_CRS_STACK_SIZE
	.align		4
.L_52:
        /*02a0*/ 	.byte	0x04, 0x1e
        /*02a2*/ 	.short	(.L_54 - .L_53)
.L_53:
        /*02a4*/ 	.word	0x00000000


	//----- nvinfo : EIATTR_CBANK_PARAM_SIZE
	.align		4
.L_54:
        /*02a8*/ 	.byte	0x03, 0x19
        /*02aa*/ 	.short	0x0050


	//----- nvinfo : EIATTR_PARAM_CBANK
	.align		4
        /*02ac*/ 	.byte	0x04, 0x0a
        /*02ae*/ 	.short	(.L_56 - .L_55)
	.align		4
.L_55:
        /*02b0*/ 	.word	index@(.nv.constant0.gluon_tcgen05)
        /*02b4*/ 	.short	0x0380
        /*02b6*/ 	.short	0x0050


	//----- nvinfo : EIATTR_SW_WAR
	.align		4
.L_56:
        /*02b8*/ 	.byte	0x04, 0x36
        /*02ba*/ 	.short	(.L_58 - .L_57)
.L_57:
        /*02bc*/ 	.word	0x00000008
.L_58:


//--------------------- .nv.compat                --------------------------
	.section	.nv.compat,"",@"SHT_CUDA_COMPAT_INFO"
	.align	4
        /*0000*/ 	.byte	0x02, 0x02, 0x02, 0x00, 0x02, 0x05, 0x05, 0x00, 0x02, 0x03, 0x03, 0x00, 0x02, 0x06, 0x01, 0x00


//--------------------- .nv.callgraph             --------------------------
	.section	.nv.callgraph,"",@"SHT_CUDA_CALLGRAPH"
	.align	4
	.sectionentsize	8
	.align		4
        /*0000*/ 	.word	0x00000000
	.align		4
        /*0004*/ 	.word	0xffffffff
	.align		4
        /*0008*/ 	.word	0x00000000
	.align		4
        /*000c*/ 	.word	0xfffffffe
	.align		4
        /*0010*/ 	.word	0x00000000
	.align		4
        /*0014*/ 	.word	0xfffffffd
	.align		4
        /*0018*/ 	.word	0x00000000
	.align		4
        /*001c*/ 	.word	0xfffffffc


//--------------------- .text.gluon_tcgen05       --------------------------
	.section	.text.gluon_tcgen05,"ax",@progbits
	.align	128
        .global         gluon_tcgen05
        .type           gluon_tcgen05,@function
        .size           gluon_tcgen05,(.L_x_78 - gluon_tcgen05)
        .other          gluon_tcgen05,@"STO_CUDA_ENTRY STV_DEFAULT"
gluon_tcgen05:
.text.gluon_tcgen05:
[----:B------:R-:W1:Y:S01]  /*0000*/  LDC R1, c[0x0][0x37c] ;  /* 0x0000df00ff017b82 */ /* 0x000e620000000800 */
[----:B------:R-:W2:Y:S02]  /*0010*/  S2R R0, SR_TID.X ;  /* 0x0000000000007919 */ /* 0x000ea40000002100 */
[----:B--2---:R-:W-:-:S13]  /*0020*/  ISETP.GE.U32.AND P2, PT, R0, 0x20, PT ;  /* 0x000000200000780c */ /* 0x004fda0003f46070 */
[----:B------:R-:W-:Y:S05]  /*0030*/  @P2 BRA `(.L_x_0) ;  /* 0x0000000000b82947 */ /* 0x000fea0003800000 */
[----:B------:R-:W2:Y:S01]  /*0040*/  S2UR UR6, SR_CgaCtaId ;  /* 0x00000000000679c3 */ /* 0x000ea20000008800 */
[----:B------:R-:W-:Y:S01]  /*0050*/  NOP ;  /* 0x0000000000007918 */ /* 0x000fe20000000000 */
[----:B------:R-:W-:Y:S02]  /*0060*/  UMOV UR4, 0x40 ;  /* 0x0000004000047882 */ /* 0x000fe40000000000 */
[----:B--2---:R-:W-:-:S09]  /*0070*/  ULEA UR4, UR6, UR4, 0x18 ;  /* 0x0000000406047291 */ /* 0x004fd2000f8ec0ff */
[----:B------:R-:W2:Y:S01]  /*0080*/  LDS.U8 R2, [UR4] ;  /* 0x00000004ff027984 */ /* 0x000ea20008000000 */
[----:B------:R-:W-:Y:S02]  /*0090*/  UMOV UR4, 0x400 ;  /* 0x0000040000047882 */ /* 0x000fe40000000000 */
[----:B------:R-:W-:Y:S01]  /*00a0*/  ULEA UR4, UR6, UR4, 0x18 ;  /* 0x0000000406047291 */ /* 0x000fe2000f8ec0ff */
[----:B--2---:R-:W-:-:S13]  /*00b0*/  ISETP.NE.AND P0, PT, R2, RZ, PT ;  /* 0x000000ff0200720c */ /* 0x004fda0003f05270 */
[----:B------:R-:W-:Y:S05]  /*00c0*/  @P0 BRA `(.L_x_1) ;  /* 0x00000000007c0947 */ /* 0x000fea0003800000 */
[----:B------:R-:W-:-:S13]  /*00d0*/  ELECT P0, URZ, PT ;  /* 0x0000000000ff782f */ /* 0x000fda0003800000 */
[----:B------:R-:W-:Y:S05]  /*00e0*/  @!P0 BRA `(.L_x_2) ;  /* 0x0000000000848947 */ /* 0x000fea0003800000 */
[----:B------:R-:W-:Y:S01]  /*00f0*/  UMOV UR5, 0x4 ;  /* 0x0000000400057882 */ /* 0x000fe20000000000 */
[----:B------:R-:W-:Y:S02]  /*0100*/  IMAD.MOV.U32 R5, RZ, RZ, 0x1 ;  /* 0x00000001ff057424 */ /* 0x000fe400078e00ff */
[----:B------:R-:W-:Y:S02]  /*0110*/  IMAD.MOV.U32 R3, RZ, RZ, 0xf ;  /* 0x0000000fff037424 */ /* 0x000fe400078e00ff */
[----:B------:R-:W-:Y:S04]  /*0120*/  DEPBAR.LE SB2, 0x36 ;  /* 0x0000ad800000791a */ /* 0x000fe80000000000 */
[----:B------:R-:W2:Y:S02]  /*0130*/  UTCATOMSWS.FIND_AND_SET.ALIGN UP0, UR5, UR5 ;  /* 0x00000005000575e3 */ /* 0x000ea40008000800 */
[----:B--2---:R-:W-:-:S04]  /*0140*/  PLOP3.LUT P0, PT, PT, PT, UP0, 0x80, 0x8 ;  /* 0x000000000008781c */ /* 0x004fc80003f0f008 */
[----:B------:R-:W-:-:S04]  /*0150*/  SEL R2, RZ, 0xffffffff, !P0 ;  /* 0xffffffffff027807 */ /* 0x000fc80004000000 */
[----:B------:R-:W-:Y:S01]  /*0160*/  ISETP.NE.AND P0, PT, R2, RZ, PT ;  /* 0x000000ff0200720c */ /* 0x000fe20003f05270 */
[----:B------:R-:W-:-:S12]  /*0170*/  IMAD.U32 R2, RZ, RZ, UR5 ;  /* 0x00000005ff027e24 */ /* 0x000fd8000f8e00ff */
[----:B------:R-:W-:Y:S05]  /*0180*/  @P0 BRA `(.L_x_3) ;  /* 0x0000000000240947 */ /* 0x000fea0003800000 */
.L_x_4:
[----:B------:R-:W-:Y:S05]  /*0190*/  NANOSLEEP 0x64 ;  /* 0x000000640000795d */ /* 0x000fea0003800000 */
[----:B------:R-:W-:-:S05]  /*01a0*/  UMOV UR5, 0x4 ;  /* 0x0000000400057882 */ /* 0x000fca0000000000 */
[----:B------:R-:W-:Y:S04]  /*01b0*/  DEPBAR.LE SB2, 0x36 ;  /* 0x0000ad800000791a */ /* 0x000fe80000000000 */
[----:B------:R-:W2:Y:S02]  /*01c0*/  UTCATOMSWS.FIND_AND_SET.ALIGN UP0, UR5, UR5 ;  /* 0x00000005000575e3 */ /* 0x000ea40008000800 */
[----:B--2---:R-:W-:-:S04]  /*01d0*/  PLOP3.LUT P0, PT, PT, PT, UP0, 0x80, 0x8 ;  /* 0x000000000008781c */ /* 0x004fc80003f0f008 */
[----:B------:R-:W-:-:S04]  /*01e0*/  SEL R2, RZ, 0xffffffff, !P0 ;  /* 0xffffffffff027807 */ /* 0x000fc80004000000 */
[----:B------:R-:W-:Y:S01]  /*01f0*/  ISETP.NE.AND P0, PT, R2, RZ, PT ;  /* 0x000000ff0200720c */ /* 0x000fe20003f05270 */
[----:B------:R-:W-:-:S12]  /*0200*/  IMAD.U32 R2, RZ, RZ, UR5 ;  /* 0x00000005ff027e24 */ /* 0x000fd8000f8e00ff */
[----:B------:R-:W-:Y:S05]  /*0210*/  @!P0 BRA `(.L_x_4) ;  /* 0xfffffffc00dc8947 */ /* 0x000fea000383ffff */
.L_x_3:
[C---:B------:R-:W-:Y:S01]  /*0220*/  VIADD R4, R2.reuse, 0x10 ;  /* 0x0000001002047836 */ /* 0x040fe20000000000 */
[----:B------:R-:W-:Y:S01]  /*0230*/  UMOV UR5, 0x50 ;  /* 0x0000005000057882 */ /* 0x000fe20000000000 */
[----:B------:R-:W-:Y:S01]  /*0240*/  SHF.L.U32 R3, R3, R2, RZ ;  /* 0x0000000203037219 */ /* 0x000fe200000006ff */
[----:B------:R-:W-:Y:S01]  /*0250*/  ULEA UR5, UR6, UR5, 0x18 ;  /* 0x0000000506057291 */ /* 0x000fe2000f8ec0ff */
[----:B------:R-:W-:Y:S01]  /*0260*/  IMAD.SHL.U32 R2, R2, 0x20, RZ ;  /* 0x0000002002027824 */ /* 0x000fe200078e00ff */
[----:B------:R-:W-:-:S04]  /*0270*/  SHF.L.U32 R4, R5, R4, RZ ;  /* 0x0000000405047219 */ /* 0x000fc800000006ff */
[----:B------:R-:W-:-:S05]  /*0280*/  LOP3.LUT R3, R4, R3, RZ, 0xfc, !PT ;  /* 0x0000000304037212 */ /* 0x000fca00078efcff */
[----:B------:R2:W-:Y:S04]  /*0290*/  ATOMS.OR RZ, [UR5], R3 ;  /* 0x00000003ffff798c */ /* 0x0005e8000b000005 */
[----:B------:R2:W-:Y:S01]  /*02a0*/  STS [UR4], R2 ;  /* 0x00000002ff007988 */ /* 0x0005e20008000804 */
[----:B------:R-:W-:Y:S05]  /*02b0*/  BRA `(.L_x_2) ;  /* 0x0000000000107947 */ /* 0x000fea0003800000 */
.L_x_1:
[----:B------:R-:W-:Y:S01]  /*02c0*/  IMAD.MOV.U32 R3, RZ, RZ, -0x1 ;  /* 0xffffffffff037424 */ /* 0x000fe200078e00ff */
[----:B------:R-:W-:-:S04]  /*02d0*/  MOV R2, 0x300 ;  /* 0x0000030000027802 */ /* 0x000fc80000000f00 */
[----:B------:R2:W-:Y:S03]  /*02e0*/  STS [UR4], R3 ;  /* 0x00000003ff007988 */ /* 0x0005e60008000804 */
[----:B-12---:R-:W-:Y:S05]  /*02f0*/  CALL.REL.NOINC `($__internal_1_$__cuda_sm10x_tcgen05_guardrail_trap_phase_invalid_during_alloc) ;  /* 0x00000024004c7944 */ /* 0x006fea0003c00000 */
.L_x_2:
[----:B------:R-:W-:Y:S05]  /*0300*/  WARPSYNC.ALL ;  /* 0x0000000000007948 */ /* 0x000fea0003800000 */
[----:B------:R-:W-:Y:S01]  /*0310*/  NOP ;  /* 0x0000000000007918 */ /* 0x000fe20000000000 */
.L_x_0:
[----:B------:R-:W3:Y:S08]  /*0320*/  S2UR UR4, SR_CgaCtaId ;  /* 0x00000000000479c3 */ /* 0x000ef00000008800 */
[----:B------:R-:W-:Y:S01]  /*0330*/  BAR.SYNC.DEFER_BLOCKING 0x0 ;  /* 0x0000000000007b1d */ /* 0x000fe20000010000 */
[----:B------:R-:W-:-:S05]  /*0340*/  LOP3.LUT R68, R0, 0x7f, RZ, 0xc0, !PT ;  /* 0x0000007f00447812 */ /* 0x000fca00078ec0ff */
[----:B------:R-:W-:Y:S02]  /*0350*/  UMOV UR8, 0x400 ;  /* 0x0000040000087882 */ /* 0x000fe40000000000 */
[----:B------:R-:W4:Y:S08]  /*0360*/  LDC R10, c[0x0][0x3a0] ;  /* 0x0000e800ff0a7b82 */ /* 0x000f300000000800 */
[----:B------:R-:W5:Y:S01]  /*0370*/  S2UR UR9, SR_CTAID.Y ;  /* 0x00000000000979c3 */ /* 0x000f620000002600 */
[----:B---3--:R-:W-:-:S09]  /*0380*/  ULEA UR8, UR4, UR8, 0x18 ;  /* 0x0000000804087291 */ /* 0x008fd2000f8ec0ff */
[----:B--2---:R-:W2:Y:S01]  /*0390*/  LDS R3, [UR8] ;  /* 0x00000008ff037984 */ /* 0x004ea20008000800 */
[----:B------:R-:W-:Y:S06]  /*03a0*/  BAR.SYNC.DEFER_BLOCKING 0x0 ;  /* 0x0000000000007b1d */ /* 0x000fec0000010000 */
[----:B------:R-:W-:Y:S05]  /*03b0*/  @P2 BRA `(.L_x_5) ;  /* 0x0000000000182947 */ /* 0x000fea0003800000 */
[----:B------:R-:W-:Y:S01]  /*03c0*/  ELECT P0, URZ, PT ;  /* 0x0000000000ff782f */ /* 0x000fe20003800000 */
[----:B------:R-:W-:Y:S01]  /*03d0*/  IMAD.MOV.U32 R2, RZ, RZ, 0x1 ;  /* 0x00000001ff027424 */ /* 0x000fe200078e00ff */
[----:B------:R-:W-:Y:S01]  /*03e0*/  UMOV UR5, 0x40 ;  /* 0x0000004000057882 */ /* 0x000fe20000000000 */
[----:B------:R-:W-:Y:S01]  /*03f0*/  UVIRTCOUNT.DEALLOC.SMPOOL 0x80 ;  /* 0x000000800000784c */ /* 0x000fe20000000000 */
[----:B------:R-:W-:-:S09]  /*0400*/  ULEA UR5, UR4, UR5, 0x18 ;  /* 0x0000000504057291 */ /* 0x000fd2000f8ec0ff */
[----:B------:R3:W-:Y:S03]  /*0410*/  @P0 STS.U8 [UR5], R2 ;  /* 0x00000002ff000988 */ /* 0x0007e60008000005 */
.L_x_5:
[----:B------:R-:W3:Y:S01]  /*0420*/  S2UR UR4, SR_CTAID.Z ;  /* 0x00000000000479c3 */ /* 0x000ee20000002700 */
[----:B------:R-:W5:Y:S01]  /*0430*/  LDCU UR5, c[0x0][0x370] ;  /* 0x00006e00ff0577ac */ /* 0x000f620008000800 */
[----:B------:R-:W-:Y:S01]  /*0440*/  ISETP.GE.U32.AND P0, PT, R68, 0x20, PT ;  /* 0x000000204400780c */ /* 0x000fe20003f06070 */
[----:B----4-:R-:W-:Y:S01]  /*0450*/  VIADD R5, R10, 0xffffffff ;  /* 0xffffffff0a057836 */ /* 0x010fe20000000000 */
[C---:B------:R-:W-:Y:S01]  /*0460*/  ISETP.NE.U32.AND P3, PT, R68.reuse, RZ, PT ;  /* 0x000000ff4400720c */ /* 0x040fe20003f65070 */
[----:B------:R-:W3:Y:S01]  /*0470*/  LDCU UR6, c[0x0][0x374] ;  /* 0x00006e80ff0677ac */ /* 0x000ee20008000800 */
[----:B------:R-:W-:Y:S01]  /*0480*/  LEA R4, R68, UR8, 0x2 ;  /* 0x0000000844047c11 */ /* 0x000fe2000f8e10ff */
[----:B------:R-:W-:Y:S01]  /*0490*/  BSSY.RECONVERGENT B0, `(.L_x_6) ;  /* 0x0000015000007945 */ /* 0x000fe20003800200 */
[----:B------:R-:W5:Y:S01]  /*04a0*/  S2UR UR7, SR_CTAID.X ;  /* 0x00000000000779c3 */ /* 0x000f620000002500 */
[----:B------:R-:W4:Y:S01]  /*04b0*/  LDCU.64 UR20, c[0x0][0x3c0] ;  /* 0x00007800ff1477ac */ /* 0x000f220008000a00 */
[----:B--2---:R-:W-:-:S05]  /*04c0*/  R2UR UR23, R3 ;  /* 0x00000000031772ca */ /* 0x004fca00000e0000 */
[----:B------:R2:W-:Y:S01]  /*04d0*/  @!P0 STS [R4], RZ ;  /* 0x000000ff04008388 */ /* 0x0005e20000000800 */
[----:B------:R-:W1:Y:S01]  /*04e0*/  LDC R6, c[0x0][0x398] ;  /* 0x0000e600ff067b82 */ /* 0x000e620000000800 */
[----:B------:R-:W-:Y:S02]  /*04f0*/  NOP ;  /* 0x0000000000007918 */ /* 0x000fe40000000000 */
[----:B------:R2:W-:Y:S01]  /*0500*/  @!P3 STS [UR8+0x20], R5 ;  /* 0x00002005ff00b988 */ /* 0x0005e20008000808 */
[----:B---3-5:R-:W-:-:S04]  /*0510*/  UIMAD UR4, UR4, UR6, UR9 ;  /* 0x00000006040472a4 */ /* 0x028fc8000f8e0209 */
[----:B------:R-:W-:-:S04]  /*0520*/  UIMAD UR4, UR4, UR5, UR7 ;  /* 0x00000005040472a4 */ /* 0x000fc8000f8e0207 */
[----:B------:R-:W-:-:S04]  /*0530*/  UIMAD UR4, UR4, 0x180, URZ ;  /* 0x00000180040478a4 */ /* 0x000fc8000f8e02ff */
[----:B----4-:R-:W-:Y:S01]  /*0540*/  UIADD3 UR24, UP0, UPT, UR4, UR20, URZ ;  /* 0x0000001404187290 */ /* 0x010fe2000ff1e0ff */
[----:B-1----:R-:W-:-:S03]  /*0550*/  VIADD R6, R6, 0xffffffff ;  /* 0xffffffff06067836 */ /* 0x002fc60000000000 */
[----:B------:R-:W-:Y:S01]  /*0560*/  ULEA.HI.X.SX32 UR25, UR4, UR21, 0x1, UP0 ;  /* 0x0000001504197291 */ /* 0x000fe200080f0eff */
[----:B--2---:R-:W-:Y:S11]  /*0570*/  @P3 BRA `(.L_x_7) ;  /* 0x0000000000183947 */ /* 0x004ff60003800000 */
[----:B------:R-:W1:Y:S01]  /*0580*/  LDS R2, [UR8+0x8] ;  /* 0x00000808ff027984 */ /* 0x000e620008000800 */
[----:B------:R-:W2:Y:S01]  /*0590*/  LDC.64 R8, c[0x0][0x380] ;  /* 0x0000e000ff087b82 */ /* 0x000ea20000000a00 */
[----:B------:R-:W-:Y:S02]  /*05a0*/  IMAD.MOV.U32 R3, RZ, RZ, 0x70 ;  /* 0x00000070ff037424 */ /* 0x000fe400078e00ff */
[----:B--2---:R2:W-:Y:S03]  /*05b0*/  STS.64 [UR8], R8 ;  /* 0x00000008ff007988 */ /* 0x0045e60008000a08 */
[----:B-1----:R-:W-:-:S05]  /*05c0*/  LOP3.LUT R2, R2, 0x10, R3, 0xd8, !PT ;  /* 0x0000001002027812 */ /* 0x002fca00078ed803 */
[----:B------:R2:W-:Y:S02]  /*05d0*/  STS [UR8+0x8], R2 ;  /* 0x00000802ff007988 */ /* 0x0005e40008000808 */
.L_x_7:
[----:B------:R-:W-:Y:S05]  /*05e0*/  BSYNC.RECONVERGENT B0 ;  /* 0x0000000000007941 */ /* 0x000fea0003800200 */
.L_x_6:
[----:B------:R-:W-:Y:S04]  /*05f0*/  BSSY.RECONVERGENT B0, `(.L_x_8) ;  /* 0x000000a000007945 */ /* 0x000fe80003800200 */
[----:B------:R-:W-:Y:S05]  /*0600*/  @P3 BRA `(.L_x_9) ;  /* 0x0000000000203947 */ /* 0x000fea0003800000 */
[----:B--2---:R-:W1:Y:S01]  /*0610*/  LDS R2, [UR8+0x34] ;  /* 0x00003408ff027984 */ /* 0x004e620008000800 */
[----:B------:R-:W-:Y:S02]  /*0620*/  IMAD.MOV.U32 R3, RZ, RZ, 0x1f000000 ;  /* 0x1f000000ff037424 */ /* 0x000fe400078e00ff */
[----:B------:R-:W-:Y:S01]  /*0630*/  @!P3 IMAD.MOV.U32 R7, RZ, RZ, 0x3f ;  /* 0x0000003fff07b424 */ /* 0x000fe200078e00ff */
[----:B------:R-:W2:Y:S02]  /*0640*/  @!P3 LDS R8, [UR8+0x38] ;  /* 0x00003808ff08b984 */ /* 0x000ea40008000800 */
[----:B-1----:R-:W-:Y:S02]  /*0650*/  LOP3.LUT R2, R2, 0xff000000, R3, 0xb8, !PT ;  /* 0xff00000002027812 */ /* 0x002fe400078eb803 */
[----:B--2---:R-:W-:-:S03]  /*0660*/  @!P3 LOP3.LUT R3, R8, 0xff, R7, 0xb8, !PT ;  /* 0x000000ff0803b812 */ /* 0x004fc600078eb807 */
[----:B------:R1:W-:Y:S04]  /*0670*/  STS [UR8+0x34], R2 ;  /* 0x00003402ff007988 */ /* 0x0003e80008000808 */
[----:B------:R1:W-:Y:S02]  /*0680*/  @!P3 STS [UR8+0x38], R3 ;  /* 0x00003803ff00b988 */ /* 0x0003e40008000808 */
.L_x_9:
[----:B------:R-:W-:Y:S05]  /*0690*/  BSYNC.RECONVERGENT B0 ;  /* 0x0000000000007941 */ /* 0x000fea0003800200 */
.L_x_8:
[----:B------:R-:W-:Y:S04]  /*06a0*/  BSSY.RECONVERGENT B0, `(.L_x_10) ;  /* 0x000000a000007945 */ /* 0x000fe80003800200 */
[----:B------:R-:W-:Y:S05]  /*06b0*/  @P3 BRA `(.L_x_11) ;  /* 0x0000000000203947 */ /* 0x000fea0003800000 */
[----:B-12---:R-:W1:Y:S01]  /*06c0*/  LDS R2, [UR8+0x1c] ;  /* 0x00001c08ff027984 */ /* 0x006e620008000800 */
[----:B------:R-:W2:Y:S03]  /*06d0*/  LDC.64 R8, c[0x0][0x3a8] ;  /* 0x0000ea00ff087b82 */ /* 0x000ea60000000a00 */
[----:B------:R3:W-:Y:S01]  /*06e0*/  STS [UR8+0x24], R6 ;  /* 0x00002406ff007988 */ /* 0x0007e20008000808 */
[--C-:B--2---:R-:W-:Y:S02]  /*06f0*/  SHF.R.U32.HI R7, RZ, 0x4, R9.reuse ;  /* 0x00000004ff077819 */ /* 0x104fe40000011609 */
[----:B------:R-:W-:-:S05]  /*0700*/  SHF.R.U64 R3, R8, 0x4, R9 ;  /* 0x0000000408037819 */ /* 0x000fca0000001209 */
[----:B------:R3:W-:Y:S01]  /*0710*/  STS [UR8+0xc], R3 ;  /* 0x00000c03ff007988 */ /* 0x0007e20008000808 */
[----:B-1----:R-:W-:-:S05]  /*0720*/  LOP3.LUT R2, R2, 0xf, R7, 0xb8, !PT ;  /* 0x0000000f02027812 */ /* 0x002fca00078eb807 */
[----:B------:R3:W-:Y:S02]  /*0730*/  STS [UR8+0x1c], R2 ;  /* 0x00001c02ff007988 */ /* 0x0007e40008000808 */
.L_x_11:
[----:B------:R-:W-:Y:S05]  /*0740*/  BSYNC.RECONVERGENT B0 ;  /* 0x0000000000007941 */ /* 0x000fea0003800200 */
.L_x_10:
[----:B------:R-:W-:Y:S04]  /*0750*/  BSSY.RECONVERGENT B1, `(.L_x_12) ;  /* 0x000001d000017945 */ /* 0x000fe80003800200 */
[----:B------:R-:W-:Y:S04]  /*0760*/  BSSY.RELIABLE B0, `(.L_x_13) ;  /* 0x0000018000007945 */ /* 0x000fe80003800100 */
[----:B------:R-:W-:Y:S05]  /*0770*/  @P3 BRA `(.L_x_14) ;  /* 0x00000000001c3947 */ /* 0x000fea0003800000 */
[----:B-123--:R-:W1:Y:S02]  /*0780*/  LDS R2, [UR8+0x34] ;  /* 0x00003408ff027984 */ /* 0x00ee640008000800 */
[----:B-1----:R-:W-:-:S05]  /*0790*/  LOP3.LUT R2, R2, 0x7, RZ, 0xb8, !PT ;  /* 0x0000000702027812 */ /* 0x002fca00078eb8ff */
[----:B------:R1:W-:Y:S01]  /*07a0*/  STS [UR8+0x34], R2 ;  /* 0x00003402ff007988 */ /* 0x0003e20008000808 */
[----:B------:R-:W-:Y:S05]  /*07b0*/  @P3 BRA `(.L_x_15) ;  /* 0x00000000001c3947 */ /* 0x000fea0003800000 */
[----:B-1----:R-:W1:Y:S02]  /*07c0*/  LDS R2, [UR8+0x34] ;  /* 0x00003408ff027984 */ /* 0x002e640008000800 */
[----:B-1----:R-:W-:-:S05]  /*07d0*/  LOP3.LUT R2, R2, 0x38, RZ, 0xb8, !PT ;  /* 0x0000003802027812 */ /* 0x002fca00078eb8ff */
[----:B------:R4:W-:Y:S02]  /*07e0*/  STS [UR8+0x34], R2 ;  /* 0x00003402ff007988 */ /* 0x0009e40008000808 */
.L_x_14:
[----:B------:R-:W-:Y:S05]  /*07f0*/  @P3 BRA `(.L_x_16) ;  /* 0x00000000001c3947 */ /* 0x000fea0003800000 */
[----:B-1234-:R-:W1:Y:S02]  /*0800*/  LDS R2, [UR8+0x8] ;  /* 0x00000808ff027984 */ /* 0x01ee640008000800 */
[----:B-1----:R-:W-:-:S05]  /*0810*/  LOP3.LUT R2, R2, 0x780, RZ, 0xb8, !PT ;  /* 0x0000078002027812 */ /* 0x002fca00078eb8ff */
[----:B------:R2:W-:Y:S02]  /*0820*/  STS [UR8+0x8], R2 ;  /* 0x00000802ff007988 */ /* 0x0005e40008000808 */
.L_x_15:
[----:B------:R-:W-:Y:S05]  /*0830*/  @P3 BRA `(.L_x_17) ;  /* 0x0000000000283947 */ /* 0x000fea0003800000 */
[----:B-12---:R-:W1:Y:S02]  /*0840*/  LDS R2, [UR8+0x8] ;  /* 0x00000808ff027984 */ /* 0x006e640008000800 */
[----:B-1----:R-:W-:-:S05]  /*0850*/  LOP3.LUT R2, R2, 0x1800, RZ, 0xb8, !PT ;  /* 0x0000180002027812 */ /* 0x002fca00078eb8ff */
[----:B------:R5:W-:Y:S02]  /*0860*/  STS [UR8+0x8], R2 ;  /* 0x00000802ff007988 */ /* 0x000be40008000808 */
.L_x_16:
[----:B------:R-:W-:Y:S05]  /*0870*/  @P3 BREAK.RELIABLE B0 ;  /* 0x0000000000003942 */ /* 0x000fea0003800100 */
[----:B------:R-:W-:Y:S05]  /*0880*/  @P3 BRA `(.L_x_18) ;  /* 0x0000000000243947 */ /* 0x000fea0003800000 */
[----:B-1-3--:R-:W1:Y:S01]  /*0890*/  LDS R3, [UR8+0x8] ;  /* 0x00000808ff037984 */ /* 0x00ae620008000800 */
[----:B--2-45:R-:W-:-:S05]  /*08a0*/  IMAD.MOV.U32 R2, RZ, RZ, 0x6000 ;  /* 0x00006000ff027424 */ /* 0x034fca00078e00ff */
[----:B-1----:R-:W-:-:S04]  /*08b0*/  LOP3.LUT R2, R3, 0x2000, R2, 0xd8, !PT ;  /* 0x0000200003027812 */ /* 0x002fc800078ed802 */
[----:B------:R-:W-:-:S05]  /*08c0*/  LOP3.LUT R2, R2, 0x400000, RZ, 0xb8, !PT ;  /* 0x0040000002027812 */ /* 0x000fca00078eb8ff */
[----:B------:R3:W-:Y:S02]  /*08d0*/  STS [UR8+0x8], R2 ;  /* 0x00000802ff007988 */ /* 0x0007e40008000808 */
.L_x_17:
[----:B------:R-:W-:Y:S05]  /*08e0*/  BSYNC.RELIABLE B0 ;  /* 0x0000000000007941 */ /* 0x000fea0003800100 */
.L_x_13:
[----:B-123--:R-:W1:Y:S02]  /*08f0*/  @!P3 LDS R2, [UR8+0x8] ;  /* 0x00000808ff02b984 */ /* 0x00ee640008000800 */
[----:B-1----:R-:W-:-:S05]  /*0900*/  @!P3 LOP3.LUT R2, R2, 0x8000, RZ, 0xb8, !PT ;  /* 0x000080000202b812 */ /* 0x002fca00078eb8ff */
[----:B------:R1:W-:Y:S02]  /*0910*/  @!P3 STS [UR8+0x8], R2 ;  /* 0x00000802ff00b988 */ /* 0x0003e40008000808 */
.L_x_18:
[----:B------:R-:W-:Y:S05]  /*0920*/  BSYNC.RECONVERGENT B1 ;  /* 0x0000000000017941 */ /* 0x000fea0003800200 */
.L_x_12:
[----:B------:R-:W-:Y:S05]  /*0930*/  WARPSYNC.ALL ;  /* 0x0000000000007948 */ /* 0x000fea0003800000 */
[----:B------:R-:W-:Y:S01]  /*0940*/  NOP ;  /* 0x0000000000007918 */ /* 0x000fe20000000000 */
[----:B------:R-:W-:Y:S05]  /*0950*/  @P0 BRA `(.L_x_19) ;  /* 0x0000000000300947 */ /* 0x000fea0003800000 */
[----:B-12345:R-:W1:Y:S01]  /*0960*/  S2R R2, SR_LANEID ;  /* 0x0000000000027919 */ /* 0x03ee620000000000 */
[----:B------:R-:W-:Y:S05]  /*0970*/  WARPSYNC.ALL ;  /* 0x0000000000007948 */ /* 0x000fea0003800000 */
[----:B------:R-:W-:Y:S01]  /*0980*/  NOP ;  /* 0x0000000000007918 */ /* 0x000fe20000000000 */
[----:B-1----:R-:W-:-:S05]  /*0990*/  IMAD.SHL.U32 R7, R2, 0x4, RZ ;  /* 0x0000000402077824 */ /* 0x002fca00078e00ff */
[----:B------:R-:W1:Y:S01]  /*09a0*/  LDS R9, [R7+UR8] ;  /* 0x0000000807097984 */ /* 0x000e620008000800 */
[----:B------:R-:W-:-:S05]  /*09b0*/  IADD3 R2, P1, PT, R7, UR24, RZ ;  /* 0x0000001807027c10 */ /* 0x000fca000ff3e0ff */
[----:B------:R-:W-:-:S05]  /*09c0*/  IMAD.X R3, RZ, RZ, UR25, P1 ;  /* 0x00000019ff037e24 */ /* 0x000fca00088e06ff */
[----:B-1----:R1:W2:Y:S01]  /*09d0*/  ATOMG.E.EXCH.STRONG.GPU PT, RZ, [R2], R9 ;  /* 0x0000000902ff73a8 */ /* 0x0022a200041ee100 */
[----:B------:R-:W-:-:S04]  /*09e0*/  DEPBAR {5,4,3,2,1,0} ;  /* 0x0000003f0000791a */ /* 0x000fc80000000000 */
[----:B------:R-:W3:Y:S02]  /*09f0*/  CCTL.E.C.LDCU.IV.DEEP [UR24] ;  /* 0x0000000018007540 */ /* 0x000ee40009c08000 */
[----:B---3--:R1:W-:Y:S01]  /*0a00*/  UTMACCTL.IV [UR24] ;  /* 0x00000000180079b9 */ /* 0x0083e20008000000 */
[----:B------:R-:W-:Y:S01]  /*0a10*/  NOP ;  /* 0x0000000000007918 */ /* 0x000fe20000000000 */
.L_x_19:
[----:B------:R-:W-:Y:S05]  /*0a20*/  @P0 BRA `(.L_x_20) ;  /* 0x00000000000c0947 */ /* 0x000fea0003800000 */
[----:B------:R0:W-:Y:S01]  /*0a30*/  UTMACMDFLUSH ;  /* 0x00000000000079b7 */ /* 0x0001e20000000000 */
[----:B------:R-:W-:Y:S05]  /*0a40*/  @P0 BRA `(.L_x_20) ;  /* 0x0000000000040947 */ /* 0x000fea0003800000 */
[----:B------:R-:W-:-:S04]  /*0a50*/  DEPBAR.LE SB0, 0x0 ;  /* 0x000080000000791a */ /* 0x000fc80000000000 */
.L_x_20:
[----:B------:R-:W-:Y:S05]  /*0a60*/  WARPSYNC.ALL ;  /* 0x0000000000007948 */ /* 0x000fea0003800000 */
[----:B------:R-:W-:Y:S01]  /*0a70*/  NOP ;  /* 0x0000000000007918 */ /* 0x000fe20000000000 */
[----:B--2---:R-:W-:Y:S06]  /*0a80*/  BAR.SYNC.DEFER_BLOCKING 0x0 ;  /* 0x0000000000007b1d */ /* 0x004fec0000010000 */
[----:B------:R-:W-:Y:S02]  /*0a90*/  BSSY.RECONVERGENT B1, `(.L_x_21) ;  /* 0x000000b000017945 */ /* 0x000fe40003800200 */
[----:B------:R-:W-:Y:S06]  /*0aa0*/  BAR.SYNC.DEFER_BLOCKING 0x0 ;  /* 0x0000000000007b1d */ /* 0x000fec0000010000 */
[----:B------:R2:W-:Y:S01]  /*0ab0*/  @!P0 STS [R4], RZ ;  /* 0x000000ff04008388 */ /* 0x0005e20000000800 */
[----:B------:R-:W-:Y:S01]  /*0ac0*/  NOP ;  /* 0x0000000000007918 */ /* 0x000fe20000000000 */
[----:B------:R-:W-:Y:S05]  /*0ad0*/  @P3 BRA `(.L_x_22) ;  /* 0x0000000000183947 */ /* 0x000fea0003800000 */
[----:B-1-345:R-:W1:Y:S01]  /*0ae0*/  LDS R2, [UR8+0x8] ;  /* 0x00000808ff027984 */ /* 0x03ae620008000800 */
[----:B------:R-:W3:Y:S01]  /*0af0*/  LDC.64 R8, c[0x0][0x388] ;  /* 0x0000e200ff087b82 */ /* 0x000ee20000000a00 */
[----:B------:R-:W-:Y:S02]  /*0b00*/  IMAD.MOV.U32 R3, RZ, RZ, 0x70 ;  /* 0x00000070ff037424 */ /* 0x000fe400078e00ff */
[----:B---3--:R3:W-:Y:S03]  /*0b10*/  STS.64 [UR8], R8 ;  /* 0x00000008ff007988 */ /* 0x0087e60008000a08 */
[----:B-1----:R-:W-:-:S05]  /*0b20*/  LOP3.LUT R2, R2, 0x10, R3, 0xd8, !PT ;  /* 0x0000001002027812 */ /* 0x002fca00078ed803 */
[----:B------:R3:W-:Y:S02]  /*0b30*/  STS [UR8+0x8], R2 ;  /* 0x00000802ff007988 */ /* 0x0007e40008000808 */
.L_x_22:
[----:B-1----:R-:W-:Y:S05]  /*0b40*/  BSYNC.RECONVERGENT B1 ;  /* 0x0000000000017941 */ /* 0x002fea0003800200 */
.L_x_21:
[----:B------:R-:W-:Y:S04]  /*0b50*/  BSSY.RECONVERGENT B2, `(.L_x_23) ;  /* 0x000000f000027945 */ /* 0x000fe80003800200 */
[----:B------:R-:W-:Y:S04]  /*0b60*/  BSSY.RELIABLE B1, `(.L_x_24) ;  /* 0x000000c000017945 */ /* 0x000fe80003800100 */
[----:B------:R-:W-:Y:S05]  /*0b70*/  @P3 BRA `(.L_x_25) ;  /* 0x0000000000283947 */ /* 0x000fea0003800000 */
[----:B---345:R-:W1:Y:S01]  /*0b80*/  LDS R2, [UR8+0x34] ;  /* 0x00003408ff027984 */ /* 0x038e620008000800 */
[----:B------:R-:W-:Y:S01]  /*0b90*/  IMAD.MOV.U32 R3, RZ, RZ, 0x1f000000 ;  /* 0x1f000000ff037424 */ /* 0x000fe200078e00ff */
[----:B------:R-:W-:Y:S05]  /*0ba0*/  @P3 BREAK.RELIABLE B1 ;  /* 0x0000000000013942 */ /* 0x000fea0003800100 */
[----:B-1----:R-:W-:-:S05]  /*0bb0*/  LOP3.LUT R2, R2, 0xff000000, R3, 0xb8, !PT ;  /* 0xff00000002027812 */ /* 0x002fca00078eb803 */
[----:B------:R1:W-:Y:S01]  /*0bc0*/  STS [UR8+0x34], R2 ;  /* 0x00003402ff007988 */ /* 0x0003e20008000808 */
[----:B------:R-:W-:Y:S05]  /*0bd0*/  @P3 BRA `(.L_x_26) ;  /* 0x0000000000183947 */ /* 0x000fea0003800000 */
[----:B------:R-:W3:Y:S01]  /*0be0*/  LDS R3, [UR8+0x38] ;  /* 0x00003808ff037984 */ /* 0x000ee20008000800 */
[----:B-1----:R-:W-:-:S05]  /*0bf0*/  IMAD.MOV.U32 R2, RZ, RZ, 0x7f ;  /* 0x0000007fff027424 */ /* 0x002fca00078e00ff */
[----:B---3--:R-:W-:-:S05]  /*0c00*/  LOP3.LUT R2, R3, 0xff, R2, 0xb8, !PT ;  /* 0x000000ff03027812 */ /* 0x008fca00078eb802 */
[----:B------:R1:W-:Y:S02]  /*0c10*/  STS [UR8+0x38], R2 ;  /* 0x00003802ff007988 */ /* 0x0003e40008000808 */
.L_x_25:
[----:B------:R-:W-:Y:S05]  /*0c20*/  BSYNC.RELIABLE B1 ;  /* 0x0000000000017941 */ /* 0x000fea0003800100 */
.L_x_24:
[----:B------:R1:W-:Y:S02]  /*0c30*/  @!P3 STS [UR8+0x20], R5 ;  /* 0x00002005ff00b988 */ /* 0x0003e40008000808 */
.L_x_26:
[----:B------:R-:W-:Y:S05]  /*0c40*/  BSYNC.RECONVERGENT B2 ;  /* 0x0000000000027941 */ /* 0x000fea0003800200 */
.L_x_23:
[----:B------:R-:W-:Y:S05]  /*0c50*/  WARPSYNC.ALL ;  /* 0x0000000000007948 */ /* 0x000fea0003800000 */
[----:B------:R-:W-:Y:S01]  /*0c60*/  NOP ;  /* 0x0000000000007918 */ /* 0x000fe20000000000 */
[----:B-1----:R-:W1:Y:S01]  /*0c70*/  LDC R5, c[0x0][0x39c] ;  /* 0x0000e700ff057b82 */ /* 0x002e620000000800 */
[----:B------:R-:W-:Y:S01]  /*0c80*/  BSSY.RECONVERGENT B2, `(.L_x_27) ;  /* 0x000000b000027945 */ /* 0x000fe20003800200 */
[----:B-1----:R-:W-:-:S03]  /*0c90*/  VIADD R5, R5, 0xffffffff ;  /* 0xffffffff05057836 */ /* 0x002fc60000000000 */
[----:B------:R-:W-:Y:S05]  /*0ca0*/  @P3 BRA `(.L_x_28) ;  /* 0x0000000000203947 */ /* 0x000fea0003800000 */
[----:B---345:R-:W1:Y:S01]  /*0cb0*/  LDS R2, [UR8+0x1c] ;  /* 0x00001c08ff027984 */ /* 0x038e620008000800 */
[----:B------:R-:W3:Y:S03]  /*0cc0*/  LDC.64 R8, c[0x0][0x3b0] ;  /* 0x0000ec00ff087b82 */ /* 0x000ee60000000a00 */
[----:B------:R4:W-:Y:S01]  /*0cd0*/  STS [UR8+0x24], R5 ;  /* 0x00002405ff007988 */ /* 0x0009e20008000808 */
[--C-:B---3--:R-:W-:Y:S02]  /*0ce0*/  SHF.R.U32.HI R7, RZ, 0x4, R9.reuse ;  /* 0x00000004ff077819 */ /* 0x108fe40000011609 */
[----:B------:R-:W-:-:S05]  /*0cf0*/  SHF.R.U64 R3, R8, 0x4, R9 ;  /* 0x0000000408037819 */ /* 0x000fca0000001209 */
[----:B------:R4:W-:Y:S01]  /*0d00*/  STS [UR8+0xc], R3 ;  /* 0x00000c03ff007988 */ /* 0x0009e20008000808 */
[----:B-1----:R-:W-:-:S05]  /*0d10*/  LOP3.LUT R2, R2, 0xf, R7, 0xb8, !PT ;  /* 0x0000000f02027812 */ /* 0x002fca00078eb807 */
[----:B------:R4:W-:Y:S02]  /*0d20*/  STS [UR8+0x1c], R2 ;  /* 0x00001c02ff007988 */ /* 0x0009e40008000808 */
.L_x_28:
[----:B------:R-:W-:Y:S05]  /*0d30*/  BSYNC.RECONVERGENT B2 ;  /* 0x0000000000027941 */ /* 0x000fea0003800200 */
.L_x_27:
[----:B------:R-:W-:Y:S04]  /*0d40*/  BSSY.RECONVERGENT B3, `(.L_x_29) ;  /* 0x000001d000037945 */ /* 0x000fe80003800200 */
[----:B------:R-:W-:Y:S04]  /*0d50*/  BSSY.RELIABLE B2, `(.L_x_30) ;  /* 0x0000018000027945 */ /* 0x000fe80003800100 */
[----:B------:R-:W-:Y:S05]  /*0d60*/  @P3 BRA `(.L_x_31) ;  /* 0x00000000001c3947 */ /* 0x000fea0003800000 */
[----:B---345:R-:W1:Y:S02]  /*0d70*/  LDS R2, [UR8+0x34] ;  /* 0x00003408ff027984 */ /* 0x038e640008000800 */
[----:B-1----:R-:W-:-:S05]  /*0d80*/  LOP3.LUT R2, R2, 0x7, RZ, 0xb8, !PT ;  /* 0x0000000702027812 */ /* 0x002fca00078eb8ff */
[----:B------:R1:W-:Y:S01]  /*0d90*/  STS [UR8+0x34], R2 ;  /* 0x00003402ff007988 */ /* 0x0003e20008000808 */
[----:B------:R-:W-:Y:S05]  /*0da0*/  @P3 BRA `(.L_x_32) ;  /* 0x00000000001c3947 */ /* 0x000fea0003800000 */
[----:B-1----:R-:W1:Y:S02]  /*0db0*/  LDS R2, [UR8+0x34] ;  /* 0x00003408ff027984 */ /* 0x002e640008000800 */
[----:B-1----:R-:W-:-:S05]  /*0dc0*/  LOP3.LUT R2, R2, 0x38, RZ, 0xb8, !PT ;  /* 0x0000003802027812 */ /* 0x002fca00078eb8ff */
[----:B------:R1:W-:Y:S02]  /*0dd0*/  STS [UR8+0x34], R2 ;  /* 0x00003402ff007988 */ /* 0x0003e40008000808 */
.L_x_31:
[----:B------:R-:W-:Y:S05]  /*0de0*/  @P3 BRA `(.L_x_33) ;  /* 0x00000000001c3947 */ /* 0x000fea0003800000 */
[----:B-1-345:R-:W1:Y:S02]  /*0df0*/  LDS R2, [UR8+0x8] ;  /* 0x00000808ff027984 */ /* 0x03ae640008000800 */
[----:B-1----:R-:W-:-:S05]  /*0e00*/  LOP3.LUT R2, R2, 0x780, RZ, 0xb8, !PT ;  /* 0x0000078002027812 */ /* 0x002fca00078eb8ff */
[----:B------:R3:W-:Y:S02]  /*0e10*/  STS [UR8+0x8], R2 ;  /* 0x00000802ff007988 */ /* 0x0007e40008000808 */
.L_x_32:
[----:B------:R-:W-:Y:S05]  /*0e20*/  @P3 BRA `(.L_x_34) ;  /* 0x0000000000283947 */ /* 0x000fea0003800000 */
[----:B-1-3--:R-:W1:Y:S02]  /*0e30*/  LDS R2, [UR8+0x8] ;  /* 0x00000808ff027984 */ /* 0x00ae640008000800 */
[----:B-1----:R-:W-:-:S05]  /*0e40*/  LOP3.LUT R2, R2, 0x1800, RZ, 0xb8, !PT ;  /* 0x0000180002027812 */ /* 0x002fca00078eb8ff */
[----:B------:R1:W-:Y:S02]  /*0e50*/  STS [UR8+0x8], R2 ;  /* 0x00000802ff007988 */ /* 0x0003e40008000808 */
.L_x_33:
[----:B------:R-:W-:Y:S05]  /*0e60*/  @P3 BREAK.RELIABLE B2 ;  /* 0x0000000000023942 */ /* 0x000fea0003800100 */
[----:B------:R-:W-:Y:S05]  /*0e70*/  @P3 BRA `(.L_x_35) ;  /* 0x0000000000243947 */ /* 0x000fea0003800000 */
[----:B-1-345:R-:W1:Y:S01]  /*0e80*/  LDS R2, [UR8+0x8] ;  /* 0x00000808ff027984 */ /* 0x03ae620008000800 */
[----:B------:R-:W-:-:S05]  /*0e90*/  IMAD.MOV.U32 R3, RZ, RZ, 0x6000 ;  /* 0x00006000ff037424 */ /* 0x000fca00078e00ff */
[----:B-1----:R-:W-:-:S04]  /*0ea0*/  LOP3.LUT R2, R2, 0x2000, R3, 0xd8, !PT ;  /* 0x0000200002027812 */ /* 0x002fc800078ed803 */
[----:B------:R-:W-:-:S05]  /*0eb0*/  LOP3.LUT R2, R2, 0x400000, RZ, 0xb8, !PT ;  /* 0x0040000002027812 */ /* 0x000fca00078eb8ff */
[----:B------:R4:W-:Y:S02]  /*0ec0*/  STS [UR8+0x8], R2 ;  /* 0x00000802ff007988 */ /* 0x0009e40008000808 */
.L_x_34:
[----:B------:R-:W-:Y:S05]  /*0ed0*/  BSYNC.RELIABLE B2 ;  /* 0x0000000000027941 */ /* 0x000fea0003800100 */
.L_x_30:
[----:B-1-34-:R-:W1:Y:S02]  /*0ee0*/  @!P3 LDS R2, [UR8+0x8] ;  /* 0x00000808ff02b984 */ /* 0x01ae640008000800 */
[----:B-1----:R-:W-:-:S05]  /*0ef0*/  @!P3 LOP3.LUT R2, R2, 0x8000, RZ, 0xb8, !PT ;  /* 0x000080000202b812 */ /* 0x002fca00078eb8ff */
[----:B------:R1:W-:Y:S02]  /*0f00*/  @!P3 STS [UR8+0x8], R2 ;  /* 0x00000802ff00b988 */ /* 0x0003e40008000808 */
.L_x_35:
[----:B------:R-:W-:Y:S05]  /*0f10*/  BSYNC.RECONVERGENT B3 ;  /* 0x0000000000037941 */ /* 0x000fea0003800200 */
.L_x_29:
[----:B------:R-:W-:Y:S05]  /*0f20*/  WARPSYNC.ALL ;  /* 0x0000000000007948 */ /* 0x000fea0003800000 */
[----:B------:R-:W-:Y:S01]  /*0f30*/  NOP ;  /* 0x0000000000007918 */ /* 0x000fe20000000000 */
[----:B------:R-:W-:-:S04]  /*0f40*/  UIADD3 UR5, UPT, UPT, UR4, 0x80, URZ ;  /* 0x0000008004057890 */ /* 0x000fc8000fffe0ff */
[----:B------:R-:W-:-:S04]  /*0f50*/  UIADD3 UR26, UP0, UPT, UR5, UR20, URZ ;  /* 0x00000014051a7290 */ /* 0x000fc8000ff1e0ff */
[----:B------:R-:W-:Y:S01]  /*0f60*/  ULEA.HI.X.SX32 UR27, UR5, UR21, 0x1, UP0 ;  /* 0x00000015051b7291 */ /* 0x000fe200080f0eff */
[----:B------:R-:W-:Y:S11]  /*0f70*/  @P0 BRA `(.L_x_36) ;  /* 0x0000000000300947 */ /* 0x000ff60003800000 */
[----:B-1-345:R-:W1:Y:S01]  /*0f80*/  S2R R2, SR_LANEID ;  /* 0x0000000000027919 */ /* 0x03ae620000000000 */
[----:B------:R-:W-:Y:S05]  /*0f90*/  WARPSYNC.ALL ;  /* 0x0000000000007948 */ /* 0x000fea0003800000 */
[----:B------:R-:W-:Y:S01]  /*0fa0*/  NOP ;  /* 0x0000000000007918 */ /* 0x000fe20000000000 */
[----:B-1----:R-:W-:-:S05]  /*0fb0*/  IMAD.SHL.U32 R8, R2, 0x4, RZ ;  /* 0x0000000402087824 */ /* 0x002fca00078e00ff */
[----:B------:R-:W1:Y:S01]  /*0fc0*/  LDS R7, [R8+UR8] ;  /* 0x0000000808077984 */ /* 0x000e620008000800 */
[----:B------:R-:W-:-:S05]  /*0fd0*/  IADD3 R2, P1, PT, R8, UR26, RZ ;  /* 0x0000001a08027c10 */ /* 0x000fca000ff3e0ff */
[----:B------:R-:W-:-:S05]  /*0fe0*/  IMAD.X R3, RZ, RZ, UR27, P1 ;  /* 0x0000001bff037e24 */ /* 0x000fca00088e06ff */
[----:B-1----:R1:W3:Y:S01]  /*0ff0*/  ATOMG.E.EXCH.STRONG.GPU PT, RZ, [R2], R7 ;  /* 0x0000000702ff73a8 */ /* 0x0022e200041ee100 */
[----:B------:R-:W-:-:S04]  /*1000*/  DEPBAR {5,4,3,2,1,0} ;  /* 0x0000003f0000791a */ /* 0x000fc80000000000 */
[----:B------:R-:W4:Y:S02]  /*1010*/  CCTL.E.C.LDCU.IV.DEEP [UR26] ;  /* 0x000000001a007540 */ /* 0x000f240009c08000 */
[----:B----4-:R1:W-:Y:S01]  /*1020*/  UTMACCTL.IV [UR26] ;  /* 0x000000001a0079b9 */ /* 0x0103e20008000000 */
[----:B------:R-:W-:Y:S01]  /*1030*/  NOP ;  /* 0x0000000000007918 */ /* 0x000fe20000000000 */
.L_x_36:
[----:B------:R-:W-:Y:S05]  /*1040*/  @P0 BRA `(.L_x_37) ;  /* 0x00000000000c0947 */ /* 0x000fea0003800000 */
[----:B------:R0:W-:Y:S01]  /*1050*/  UTMACMDFLUSH ;  /* 0x00000000000079b7 */ /* 0x0001e20000000000 */
[----:B------:R-:W-:Y:S05]  /*1060*/  @P0 BRA `(.L_x_37) ;  /* 0x0000000000040947 */ /* 0x000fea0003800000 */
[----:B------:R-:W-:-:S04]  /*1070*/  DEPBAR.LE SB0, 0x0 ;  /* 0x000080000000791a */ /* 0x000fc80000000000 */
.L_x_37:
[----:B------:R-:W-:Y:S05]  /*1080*/  WARPSYNC.ALL ;  /* 0x0000000000007948 */ /* 0x000fea0003800000 */
[----:B------:R-:W-:Y:S01]  /*1090*/  NOP ;  /* 0x0000000000007918 */ /* 0x000fe20000000000 */
[----:B---3--:R-:W-:Y:S06]  /*10a0*/  BAR.SYNC.DEFER_BLOCKING 0x0 ;  /* 0x0000000000007b1d */ /* 0x008fec0000010000 */
[----:B------:R-:W-:Y:S02]  /*10b0*/  BSSY.RECONVERGENT B3, `(.L_x_38) ;  /* 0x000000b000037945 */ /* 0x000fe40003800200 */
[----:B------:R-:W-:Y:S06]  /*10c0*/  BAR.SYNC.DEFER_BLOCKING 0x0 ;  /* 0x0000000000007b1d */ /* 0x000fec0000010000 */
[----:B------:R3:W-:Y:S01]  /*10d0*/  @!P0 STS [R4], RZ ;  /* 0x000000ff04008388 */ /* 0x0007e20000000800 */
[----:B------:R-:W-:Y:S01]  /*10e0*/  NOP ;  /* 0x0000000000007918 */ /* 0x000fe20000000000 */
[----:B------:R-:W-:Y:S05]  /*10f0*/  @P3 BRA `(.L_x_39) ;  /* 0x0000000000183947 */ /* 0x000fea0003800000 */
[----:B-1--45:R-:W1:Y:S01]  /*1100*/  LDS R2, [UR8+0x8] ;  /* 0x00000808ff027984 */ /* 0x032e620008000800 */
[----:B------:R-:W4:Y:S01]  /*1110*/  LDC.64 R8, c[0x0][0x390] ;  /* 0x0000e400ff087b82 */ /* 0x000f220000000a00 */
[----:B------:R-:W-:Y:S02]  /*1120*/  IMAD.MOV.U32 R3, RZ, RZ, 0x70 ;  /* 0x00000070ff037424 */ /* 0x000fe400078e00ff */
[----:B----4-:R4:W-:Y:S03]  /*1130*/  STS.64 [UR8], R8 ;  /* 0x00000008ff007988 */ /* 0x0109e60008000a08 */
[----:B-1----:R-:W-:-:S05]  /*1140*/  LOP3.LUT R2, R2, 0x10, R3, 0xd8, !PT ;  /* 0x0000001002027812 */ /* 0x002fca00078ed803 */
[----:B------:R4:W-:Y:S02]  /*1150*/  STS [UR8+0x8], R2 ;  /* 0x00000802ff007988 */ /* 0x0009e40008000808 */
.L_x_39:
[----:B-1----:R-:W-:Y:S05]  /*1160*/  BSYNC.RECONVERGENT B3 ;  /* 0x0000000000037941 */ /* 0x002fea0003800200 */
.L_x_38:
[----:B------:R-:W-:Y:S04]  /*1170*/  BSSY.RECONVERGENT B4, `(.L_x_40) ;  /* 0x0000033000047945 */ /* 0x000fe80003800200 */
[----:B------:R-:W-:Y:S04]  /*1180*/  BSSY.RELIABLE B3, `(.L_x_41) ;  /* 0x000002e000037945 */ /* 0x000fe80003800100 */
[----:B------:R-:W-:Y:S05]  /*1190*/  @P3 BRA `(.L_x_42) ;  /* 0x0000000000243947 */ /* 0x000fea0003800000 */
[----:B----45:R-:W1:Y:S01]  /*11a0*/  LDS R2, [UR8+0x34] ;  /* 0x00003408ff027984 */ /* 0x030e620008000800 */
[----:B------:R-:W-:-:S05]  /*11b0*/  IMAD.MOV.U32 R3, RZ, RZ, 0x7f000000 ;  /* 0x7f000000ff037424 */ /* 0x000fca00078e00ff */
[----:B-1----:R-:W-:-:S05]  /*11c0*/  LOP3.LUT R2, R2, 0xff000000, R3, 0xb8, !PT ;  /* 0xff00000002027812 */ /* 0x002fca00078eb803 */
[----:B------:R1:W-:Y:S01]  /*11d0*/  STS [UR8+0x34], R2 ;  /* 0x00003402ff007988 */ /* 0x0003e20008000808 */
[----:B------:R-:W-:Y:S05]  /*11e0*/  @P3 BRA `(.L_x_43) ;  /* 0x0000000000183947 */ /* 0x000fea0003800000 */
[----:B-1----:R-:W1:Y:S01]  /*11f0*/  LDS R2, [UR8+0x38] ;  /* 0x00003808ff027984 */ /* 0x002e620008000800 */
[----:B------:R-:W-:-:S05]  /*1200*/  IMAD.MOV.U32 R3, RZ, RZ, 0x3f ;  /* 0x0000003fff037424 */ /* 0x000fca00078e00ff */
[----:B-1----:R-:W-:-:S05]  /*1210*/  LOP3.LUT R2, R2, 0xff, R3, 0xb8, !PT ;  /* 0x000000ff02027812 */ /* 0x002fca00078eb803 */
[----:B------:R1:W-:Y:S02]  /*1220*/  STS [UR8+0x38], R2 ;  /* 0x00003802ff007988 */ /* 0x0003e40008000808 */
.L_x_42:
[----:B------:R-:W-:Y:S05]  /*1230*/  @P3 BRA `(.L_x_44) ;  /* 0x00000000000c3947 */ /* 0x000fea0003800000 */
[----:B------:R1:W-:Y:S02]  /*1240*/  STS [UR8+0x20], R5 ;  /* 0x00002005ff007988 */ /* 0x0003e40008000808 */
.L_x_43:
[----:B------:R-:W-:Y:S05]  /*1250*/  @P3 BRA `(.L_x_45) ;  /* 0x0000000000243947 */ /* 0x000fea0003800000 */
[----:B------:R1:W-:Y:S02]  /*1260*/  STS [UR8+0x24], R6 ;  /* 0x00002406ff007988 */ /* 0x0003e40008000808 */
.L_x_44:
[----:B------:R-:W-:Y:S05]  /*1270*/  @P3 BRA `(.L_x_46) ;  /* 0x00000000002c3947 */ /* 0x000fea0003800000 */
[----:B-1--45:R-:W1:Y:S01]  /*1280*/  LDS R2, [UR8+0x1c] ;  /* 0x00001c08ff027984 */ /* 0x032e620008000800 */
[----:B------:R-:W4:Y:S02]  /*1290*/  LDC.64 R6, c[0x0][0x3b8] ;  /* 0x0000ee00ff067b82 */ /* 0x000f240000000a00 */
[--C-:B----4-:R-:W-:Y:S02]  /*12a0*/  SHF.R.U32.HI R5, RZ, 0x4, R7.reuse ;  /* 0x00000004ff057819 */ /* 0x110fe40000011607 */
[----:B------:R-:W-:-:S05]  /*12b0*/  SHF.R.U64 R3, R6, 0x4, R7 ;  /* 0x0000000406037819 */ /* 0x000fca0000001207 */
[----:B------:R4:W-:Y:S01]  /*12c0*/  STS [UR8+0xc], R3 ;  /* 0x00000c03ff007988 */ /* 0x0009e20008000808 */
[----:B-1----:R-:W-:-:S05]  /*12d0*/  LOP3.LUT R2, R2, 0xf, R5, 0xb8, !PT ;  /* 0x0000000f02027812 */ /* 0x002fca00078eb805 */
[----:B------:R4:W-:Y:S02]  /*12e0*/  STS [UR8+0x1c], R2 ;  /* 0x00001c02ff007988 */ /* 0x0009e40008000808 */
.L_x_45:
[----:B------:R-:W-:Y:S05]  /*12f0*/  @P3 BRA `(.L_x_47) ;  /* 0x00000000001c3947 */ /* 0x000fea0003800000 */
[----:B-1--45:R-:W1:Y:S02]  /*1300*/  LDS R2, [UR8+0x34] ;  /* 0x00003408ff027984 */ /* 0x032e640008000800 */
[----:B-1----:R-:W-:-:S05]  /*1310*/  LOP3.LUT R2, R2, 0x7, RZ, 0xb8, !PT ;  /* 0x0000000702027812 */ /* 0x002fca00078eb8ff */
[----:B------:R1:W-:Y:S02]  /*1320*/  STS [UR8+0x34], R2 ;  /* 0x00003402ff007988 */ /* 0x0003e40008000808 */
.L_x_46:
[----:B------:R-:W-:Y:S05]  /*1330*/  @P3 BRA `(.L_x_48) ;  /* 0x00000000001c3947 */ /* 0x000fea0003800000 */
[----:B-1--45:R-:W1:Y:S02]  /*1340*/  LDS R2, [UR8+0x34] ;  /* 0x00003408ff027984 */ /* 0x032e640008000800 */
[----:B-1----:R-:W-:-:S05]  /*1350*/  LOP3.LUT R2, R2, 0x38, RZ, 0xb8, !PT ;  /* 0x0000003802027812 */ /* 0x002fca00078eb8ff */
[----:B------:R1:W-:Y:S02]  /*1360*/  STS [UR8+0x34], R2 ;  /* 0x00003402ff007988 */ /* 0x0003e40008000808 */
.L_x_47:
[----:B------:R-:W-:Y:S05]  /*1370*/  @P3 BRA `(.L_x_49) ;  /* 0x00000000001c3947 */ /* 0x000fea0003800000 */
[----:B-1--45:R-:W1:Y:S02]  /*1380*/  LDS R2, [UR8+0x8] ;  /* 0x00000808ff027984 */ /* 0x032e640008000800 */
[----:B-1----:R-:W-:-:S05]  /*1390*/  LOP3.LUT R2, R2, 0x780, RZ, 0xb8, !PT ;  /* 0x0000078002027812 */ /* 0x002fca00078eb8ff */
[----:B------:R1:W-:Y:S02]  /*13a0*/  STS [UR8+0x8], R2 ;  /* 0x00000802ff007988 */ /* 0x0003e40008000808 */
.L_x_48:
[----:B------:R-:W-:Y:S05]  /*13b0*/  @P3 BRA `(.L_x_50) ;  /* 0x0000000000283947 */ /* 0x000fea0003800000 */
[----:B-1--45:R-:W1:Y:S02]  /*13c0*/  LDS R2, [UR8+0x8] ;  /* 0x00000808ff027984 */ /* 0x032e640008000800 */
[----:B-1----:R-:W-:-:S05]  /*13d0*/  LOP3.LUT R2, R2, 0x1800, RZ, 0xb8, !PT ;  /* 0x0000180002027812 */ /* 0x002fca00078eb8ff */
[----:B------:R1:W-:Y:S02]  /*13e0*/  STS [UR8+0x8], R2 ;  /* 0x00000802ff007988 */ /* 0x0003e40008000808 */
.L_x_49:
[----:B------:R-:W-:Y:S05]  /*13f0*/  @P3 BREAK.RELIABLE B3 ;  /* 0x0000000000033942 */ /* 0x000fea0003800100 */
[----:B------:R-:W-:Y:S05]  /*1400*/  @P3 BRA `(.L_x_51) ;  /* 0x0000000000243947 */ /* 0x000fea0003800000 */
[----:B-1--45:R-:W1:Y:S01]  /*1410*/  LDS R2, [UR8+0x8] ;  /* 0x00000808ff027984 */ /* 0x032e620008000800 */
[----:B------:R-:W-:-:S05]  /*1420*/  IMAD.MOV.U32 R3, RZ, RZ, 0x6000 ;  /* 0x00006000ff037424 */ /* 0x000fca00078e00ff */
[----:B-1----:R-:W-:-:S04]  /*1430*/  LOP3.LUT R2, R2, 0x6000, R3, 0xd8, !PT ;  /* 0x0000600002027812 */ /* 0x002fc800078ed803 */
[----:B------:R-:W-:-:S05]  /*1440*/  LOP3.LUT R2, R2, 0x400000, RZ, 0xb8, !PT ;  /* 0x0040000002027812 */ /* 0x000fca00078eb8ff */
[----:B------:R1:W-:Y:S02]  /*1450*/  STS [UR8+0x8], R2 ;  /* 0x00000802ff007988 */ /* 0x0003e40008000808 */
.L_x_50:
[----:B------:R-:W-:Y:S05]  /*1460*/  BSYNC.RELIABLE B3 ;  /* 0x0000000000037941 */ /* 0x000fea0003800100 */
.L_x_41:
[----:B-1--45:R-:W1:Y:S02]  /*1470*/  @!P3 LDS R2, [UR8+0x8] ;  /* 0x00000808ff02b984 */ /* 0x032e640008000800 */
[----:B-1----:R-:W-:-:S05]  /*1480*/  @!P3 LOP3.LUT R2, R2, 0x8000, RZ, 0xb8, !PT ;  /* 0x000080000202b812 */ /* 0x002fca00078eb8ff */
[----:B------:R1:W-:Y:S02]  /*1490*/  @!P3 STS [UR8+0x8], R2 ;  /* 0x00000802ff00b988 */ /* 0x0003e40008000808 */
.L_x_51:
[----:B------:R-:W-:Y:S05]  /*14a0*/  BSYNC.RECONVERGENT B4 ;  /* 0x0000000000047941 */ /* 0x000fea0003800200 */
.L_x_40:
[----:B------:R-:W-:Y:S05]  /*14b0*/  WARPSYNC.ALL ;  /* 0x0000000000007948 */ /* 0x000fea0003800000 */
[----:B------:R-:W-:Y:S01]  /*14c0*/  NOP ;  /* 0x0000000000007918 */ /* 0x000fe20000000000 */
[----:B------:R-:W-:-:S04]  /*14d0*/  UIADD3 UR4, UPT, UPT, UR4, 0x100, URZ ;  /* 0x0000010004047890 */ /* 0x000fc8000fffe0ff */
[----:B------:R-:W-:-:S04]  /*14e0*/  UIADD3 UR20, UP0, UPT, UR4, UR20, URZ ;  /* 0x0000001404147290 */ /* 0x000fc8000ff1e0ff */
[----:B------:R-:W-:Y:S01]  /*14f0*/  ULEA.HI.X.SX32 UR21, UR4, UR21, 0x1, UP0 ;  /* 0x0000001504157291 */ /* 0x000fe200080f0eff */
[----:B------:R-:W-:Y:S11]  /*1500*/  @P0 BRA `(.L_x_52) ;  /* 0x0000000000300947 */ /* 0x000ff60003800000 */
[----:B-1--45:R-:W1:Y:S01]  /*1510*/  S2R R2, SR_LANEID ;  /* 0x0000000000027919 */ /* 0x032e620000000000 */
[----:B------:R-:W-:Y:S05]  /*1520*/  WARPSYNC.ALL ;  /* 0x0000000000007948 */ /* 0x000fea0003800000 */
[----:B------:R-:W-:Y:S01]  /*1530*/  NOP ;  /* 0x0000000000007918 */ /* 0x000fe20000000000 */
[----:B-123--:R-:W-:-:S05]  /*1540*/  IMAD.SHL.U32 R4, R2, 0x4, RZ ;  /* 0x0000000402047824 */ /* 0x00efca00078e00ff */
        /* <DEDUP_REMOVED lines=8> */
.L_x_52:
[----:B------:R-:W-:Y:S05]  /*15d0*/  @P0 BRA `(.L_x_53) ;  /* 0x00000000000c0947 */ /* 0x000fea0003800000 */
[----:B------:R0:W-:Y:S01]  /*15e0*/  UTMACMDFLUSH ;  /* 0x00000000000079b7 */ /* 0x0001e20000000000 */
[----:B------:R-:W-:Y:S05]  /*15f0*/  @P0 BRA `(.L_x_53) ;  /* 0x0000000000040947 */ /* 0x000fea0003800000 */
[----:B------:R-:W-:-:S04]  /*1600*/  DEPBAR.LE SB0, 0x0 ;  /* 0x000080000000791a */ /* 0x000fc80000000000 */
.L_x_53:
[----:B------:R-:W-:Y:S05]  /*1610*/  WARPSYNC.ALL ;  /* 0x0000000000007948 */ /* 0x000fea0003800000 */
[----:B------:R-:W-:Y:S01]  /*1620*/  NOP ;  /* 0x0000000000007918 */ /* 0x000fe20000000000 */
[----:B--2---:R-:W-:Y:S01]  /*1630*/  BAR.SYNC.DEFER_BLOCKING 0x0 ;  /* 0x0000000000007b1d */ /* 0x004fe20000010000 */
[----:B-1--45:R-:W-:Y:S01]  /*1640*/  SHF.R.U32.HI R2, RZ, 0x5, R0 ;  /* 0x00000005ff027819 */ /* 0x032fe20000011600 */
[----:B------:R-:W-:Y:S01]  /*1650*/  UIADD3 UR12, UPT, UPT, UR8, 0x3010, URZ ;  /* 0x00003010080c7890 */ /* 0x000fe2000fffe0ff */
[----:B------:R-:W-:Y:S01]  /*1660*/  ISETP.GE.AND P0, PT, R10, 0x1, PT ;  /* 0x000000010a00780c */ /* 0x000fe20003f06270 */
[----:B------:R-:W-:Y:S01]  /*1670*/  USHF.L.U32 UR19, UR7, 0x6, URZ ;  /* 0x0000000607137899 */ /* 0x000fe200080006ff */
[----:B------:R-:W-:Y:S01]  /*1680*/  R2UR UR22, R2 ;  /* 0x00000000021672ca */ /* 0x000fe200000e0000 */
[----:B------:R-:W-:Y:S01]  /*1690*/  VOTEU.ALL UP0, P3 ;  /* 0x0000000000ff7886 */ /* 0x000fe20001800000 */
[----:B------:R-:W-:Y:S01]  /*16a0*/  UMOV UR4, 0x1 ;  /* 0x0000000100047882 */ /* 0x000fe20000000000 */
[----:B------:R-:W-:Y:S01]  /*16b0*/  VOTEU.ALL UP1, P3 ;  /* 0x0000000000ff7886 */ /* 0x000fe20001820000 */
[----:B------:R-:W-:Y:S01]  /*16c0*/  USHF.L.U32 UR15, UR9, 0x7, URZ ;  /* 0x00000007090f7899 */ /* 0x000fe200080006ff */
[----:B------:R-:W-:Y:S01]  /*16d0*/  BSSY.RECONVERGENT B4, `(.L_x_54) ;  /* 0x0000018000047945 */ /* 0x000fe20003800200 */
[----:B------:R-:W-:-:S04]  /*16e0*/  @!UP0 UIADD3 UR10, UPT, UPT, -UR4, 0x100000, URZ ;  /* 0x00100000040a8890 */ /* 0x000fc8000fffe1ff */
[----:B------:R-:W-:Y:S02]  /*16f0*/  @!UP0 USHF.L.U32 UR11, UR10, 0xb, URZ ;  /* 0x0000000b0a0b8899 */ /* 0x000fe400080006ff */
[----:B------:R-:W-:Y:S02]  /*1700*/  @!UP0 USHF.L.U32 UR10, UR10, 0x1, URZ ;  /* 0x000000010a0a8899 */ /* 0x000fe400080006ff */
[----:B------:R-:W-:-:S04]  /*1710*/  @!UP0 UIADD3 UR4, UPT, UPT, -UR4, 0x100000, URZ ;  /* 0x0010000004048890 */ /* 0x000fc8000fffe1ff */
[----:B------:R-:W-:Y:S02]  /*1720*/  @!UP0 USHF.L.U32 UR5, UR4, 0xb, URZ ;  /* 0x0000000b04058899 */ /* 0x000fe400080006ff */
[----:B------:R-:W-:Y:S01]  /*1730*/  @!UP0 USHF.L.U32 UR4, UR4, 0x1, URZ ;  /* 0x0000000104048899 */ /* 0x000fe200080006ff */
[----:B------:R-:W-:Y:S01]  /*1740*/  VOTEU.ALL UP0, P3 ;  /* 0x0000000000ff7886 */ /* 0x000fe20001800000 */
[----:B------:R-:W1:Y:S04]  /*1750*/  FENCE.VIEW.ASYNC.S ;  /* 0x00000000000073c6 */ /* 0x000e680000000000 */
[----:B-1----:R1:W2:Y:S06]  /*1760*/  @!UP0 SYNCS.EXCH.64 URZ, [UR8+0x3000], UR10 ;  /* 0x0030000a08ff85b2 */ /* 0x0022ac0008000100 */
[----:B------:R1:W2:Y:S02]  /*1770*/  @!UP1 SYNCS.EXCH.64 URZ, [UR8+0x3010], UR4 ;  /* 0x0030100408ff95b2 */ /* 0x0002a40008000100 */
[----:B--2---:R-:W-:Y:S06]  /*1780*/  BAR.SYNC.DEFER_BLOCKING 0x0 ;  /* 0x0000000000007b1d */ /* 0x004fec0000010000 */
[----:B------:R-:W-:Y:S05]  /*1790*/  @P3 BRA `(.L_x_55) ;  /* 0x00000000002c3947 */ /* 0x000fea0003800000 */
[----:B-1----:R-:W-:Y:S02]  /*17a0*/  UMOV UR4, 0x1 ;  /* 0x0000000100047882 */ /* 0x002fe40000000000 */
[----:B------:R-:W-:-:S04]  /*17b0*/  UIADD3 UR10, UPT, UPT, -UR4, 0x100000, URZ ;  /* 0x00100000040a7890 */ /* 0x000fc8000fffe1ff */
[----:B------:R-:W-:Y:S02]  /*17c0*/  USHF.L.U32 UR11, UR10, 0xb, URZ ;  /* 0x0000000b0a0b7899 */ /* 0x000fe400080006ff */
[----:B------:R-:W-:Y:S02]  /*17d0*/  USHF.L.U32 UR10, UR10, 0x1, URZ ;  /* 0x000000010a0a7899 */ /* 0x000fe400080006ff */
[----:B------:R-:W-:-:S04]  /*17e0*/  UIADD3 UR4, UPT, UPT, -UR4, 0x100000, URZ ;  /* 0x0010000004047890 */ /* 0x000fc8000fffe1ff */
[----:B------:R-:W-:Y:S02]  /*17f0*/  USHF.L.U32 UR5, UR4, 0xb, URZ ;  /* 0x0000000b04057899 */ /* 0x000fe400080006ff */
[----:B------:R-:W-:Y:S01]  /*1800*/  USHF.L.U32 UR4, UR4, 0x1, URZ ;  /* 0x0000000104047899 */ /* 0x000fe200080006ff */
[----:B------:R-:W1:Y:S03]  /*1810*/  FENCE.VIEW.ASYNC.S ;  /* 0x00000000000073c6 */ /* 0x000e660000000000 */
[----:B-1----:R2:W4:Y:S08]  /*1820*/  SYNCS.EXCH.64 URZ, [UR8+0x3008], UR10 ;  /* 0x0030080a08ff75b2 */ /* 0x0025300008000100 */
[----:B------:R2:W5:Y:S02]  /*1830*/  SYNCS.EXCH.64 URZ, [UR8+0x3018], UR4 ;  /* 0x0030180408ff75b2 */ /* 0x0005640008000100 */
[----:B--2---:R-:W-:Y:S01]  /*1840*/  NOP ;  /* 0x0000000000007918 */ /* 0x004fe20000000000 */
.L_x_55:
[----:B-1----:R-:W-:Y:S05]  /*1850*/  BSYNC.RECONVERGENT B4 ;  /* 0x0000000000047941 */ /* 0x002fea0003800200 */
.L_x_54:
[----:B------:R-:W-:Y:S05]  /*1860*/  @!P0 BRA `(.L_x_56) ;  /* 0x0000000400cc8947 */ /* 0x000fea0003800000 */
[----:B----45:R-:W-:Y:S01]  /*1870*/  BAR.SYNC.DEFER_BLOCKING 0x0 ;  /* 0x0000000000007b1d */ /* 0x030fe20000010000 */
[----:B------:R-:W-:Y:S01]  /*1880*/  ELECT P1, URZ, PT ;  /* 0x0000000000ff782f */ /* 0x000fe20003820000 */
[----:B------:R-:W-:Y:S01]  /*1890*/  @!P3 IMAD.MOV.U32 R2, RZ, RZ, 0x1800 ;  /* 0x00001800ff02b424 */ /* 0x000fe200078e00ff */
[----:B------:R-:W-:Y:S02]  /*18a0*/  UIADD3 UR16, UPT, UPT, UR8, 0x2000, URZ ;  /* 0x0000200008107890 */ /* 0x000fe4000fffe0ff */
[----:B------:R-:W-:Y:S02]  /*18b0*/  ISETP.LT.U32.AND P1, PT, R68, 0x20, P1 ;  /* 0x000000204400780c */ /* 0x000fe40000f21070 */
[----:B------:R-:W-:Y:S01]  /*18c0*/  ELECT P0, URZ, PT ;  /* 0x0000000000ff782f */ /* 0x000fe20003800000 */
[----:B------:R-:W-:-:S03]  /*18d0*/  UMOV UR11, UR15 ;  /* 0x0000000f000b7c82 */ /* 0x000fc60008000000 */
[----:B------:R-:W-:-:S07]  /*18e0*/  ISETP.LT.U32.AND P0, PT, R68, 0x20, P0 ;  /* 0x000000204400780c */ /* 0x000fce0000701070 */
[----:B------:R-:W-:Y:S01]  /*18f0*/  VOTEU.ANY UP0, P1 ;  /* 0x0000000000ff7886 */ /* 0x000fe20000800100 */
[----:B------:R-:W-:-:S04]  /*1900*/  VOTEU.ANY UP2, P1 ;  /* 0x0000000000ff7886 */ /* 0x000fc80000840100 */
[----:B------:R-:W-:Y:S02]  /*1910*/  @UP0 UIADD3 UR17, UPT, UPT, UR8, 0x3000, URZ ;  /* 0x0000300008110890 */ /* 0x000fe4000fffe0ff */
[----:B------:R1:W-:Y:S01]  /*1920*/  @!P3 SYNCS.ARRIVE.TRANS64 RZ, [UR8+0x3000], R2 ;  /* 0x00300002ffffb9a7 */ /* 0x0003e20008000008 */
[----:B------:R-:W-:Y:S01]  /*1930*/  @UP0 UMOV UR18, URZ ;  /* 0x000000ff00120c82 */ /* 0x000fe20008000000 */
[----:B------:R-:W-:Y:S01]  /*1940*/  BAR.SYNC.DEFER_BLOCKING 0x0 ;  /* 0x0000000000007b1d */ /* 0x000fe20000010000 */
[----:B------:R-:W-:-:S05]  /*1950*/  UISETP.NE.U32.AND UP0, UPT, UR22, URZ, UPT ;  /* 0x000000ff1600728c */ /* 0x000fca000bf05070 */
[----:B------:R-:W-:Y:S01]  /*1960*/  VOTEU.ANY UP1, P0 ;  /* 0x0000000000ff7886 */ /* 0x000fe20000020100 */
[----:B------:R-:W-:-:S04]  /*1970*/  VOTEU.ANY UP3, P0 ;  /* 0x0000000000ff7886 */ /* 0x000fc80000060100 */
[----:B------:R-:W-:Y:S01]  /*1980*/  @UP1 UIADD3 UR9, UPT, UPT, UR8, 0x3000, URZ ;  /* 0x0000300008091890 */ /* 0x000fe2000fffe0ff */
[----:B------:R-:W-:Y:S01]  /*1990*/  @UP1 UMOV UR10, URZ ;  /* 0x000000ff000a1c82 */ /* 0x000fe20008000000 */
[----:B------:R1:W-:Y:S01]  /*19a0*/  @UP2 UTMALDG.2D [UR16], [UR24] ;  /* 0x00000010180025b4 */ /* 0x0003e20008008000 */
[----:B------:R2:W-:Y:S06]  /*19b0*/  MEMBAR.ALL.CTA ;  /* 0x0000000000007992 */ /* 0x0005ec0000008000 */
[----:B--2---:R-:W2:Y:S02]  /*19c0*/  FENCE.VIEW.ASYNC.S ;  /* 0x00000000000073c6 */ /* 0x004ea40000000000 */
[----:B--2---:R-:W-:Y:S06]  /*19d0*/  BAR.SYNC.DEFER_BLOCKING 0x0 ;  /* 0x0000000000007b1d */ /* 0x004fec0000010000 */
[----:B------:R1:W-:Y:S02]  /*19e0*/  @UP3 UTMALDG.2D [UR8], [UR26] ;  /* 0x000000081a0035b4 */ /* 0x0003e40008008000 */
[----:B------:R-:W-:Y:S06]  /*19f0*/  BAR.SYNC.DEFER_BLOCKING 0x0 ;  /* 0x0000000000007b1d */ /* 0x000fec0000010000 */
[----:B------:R-:W2:Y:S02]  /*1a00*/  SYNCS.PHASECHK.TRANS64.TRYWAIT P0, [UR8+0x3000], RZ ;  /* 0x003000ffff0075a7 */ /* 0x000ea40008001108 */
[----:B-12---:R-:W-:Y:S05]  /*1a10*/  @!P0 BRA `(.L_x_57) ;  /* 0x0000000c00488947 */ /* 0x006fea0003800000 */
.L_x_71:
[----:B------:R-:W-:Y:S05]  /*1a20*/  BRA.U UP0, `(.L_x_58) ;  /* 0x0000000100287547 */ /* 0x000fea000b800000 */
[----:B------:R-:W-:Y:S02]  /*1a30*/  USHF.R.U32.HI UR4, URZ, 0x4, UR16 ;  /* 0x00000004ff047899 */ /* 0x000fe40008011610 */
[----:B------:R-:W-:Y:S02]  /*1a40*/  USHF.R.U32.HI UR6, URZ, 0x4, UR8 ;  /* 0x00000004ff067899 */ /* 0x000fe40008011608 */
[----:B------:R-:W-:Y:S02]  /*1a50*/  USGXT.U32 UR4, UR4, 0xe ;  /* 0x0000000e0404789a */ /* 0x000fe40008000000 */
[----:B------:R-:W-:Y:S01]  /*1a60*/  USGXT.U32 UR6, UR6, 0xe ;  /* 0x0000000e0606789a */ /* 0x000fe20008000000 */
[----:B------:R-:W-:Y:S01]  /*1a70*/  UMOV UR10, 0x0 ;  /* 0x00000000000a7882 */ /* 0x000fe20000000000 */
[----:B------:R-:W-:Y:S01]  /*1a80*/  UMOV UR11, 0x4200010 ;  /* 0x04200010000b7882 */ /* 0x000fe20000000000 */
[----:B------:R-:W-:Y:S01]  /*1a90*/  UMOV UR5, 0xc0004010 ;  /* 0xc000401000057882 */ /* 0x000fe20000000000 */
[----:B------:R-:W-:-:S05]  /*1aa0*/  UMOV UR7, 0xc0004010 ;  /* 0xc000401000077882 */ /* 0x000fca0000000000 */
[----:B------:R1:W-:Y:S01]  /*1ab0*/  UTCQMMA gdesc[UR4], gdesc[UR6], tmem[UR23], tmem[UR10], idesc[UR11], !UPT ;  /* 0x00ff0a06040075ea */ /* 0x0003e2000f800317 */
[----:B------:R-:W-:Y:S02]  /*1ac0*/  NOP ;  /* 0x0000000000007918 */ /* 0x000fe40000000000 */
.L_x_58:
[----:B------:R-:W-:Y:S01]  /*1ad0*/  ELECT P0, URZ, PT ;  /* 0x0000000000ff782f */ /* 0x000fe20003800000 */
[----:B-1----:R-:W-:Y:S01]  /*1ae0*/  UMOV UR4, UR12 ;  /* 0x0000000c00047c82 */ /* 0x002fe20008000000 */
[----:B------:R-:W-:Y:S02]  /*1af0*/  UMOV UR5, URZ ;  /* 0x000000ff00057c82 */ /* 0x000fe40008000000 */
[----:B------:R-:W-:-:S13]  /*1b00*/  ISETP.LT.U32.AND P0, PT, R68, 0x20, P0 ;  /* 0x000000204400780c */ /* 0x000fda0000701070 */
[----:B------:R-:W-:Y:S01]  /*1b10*/  VOTEU.ANY UP0, P0 ;  /* 0x0000000000ff7886 */ /* 0x000fe20000000100 */
[----:B------:R-:W-:Y:S01]  /*1b20*/  VOTEU.ANY UP1, P0 ;  /* 0x0000000000ff7886 */ /* 0x000fe20000020100 */
[----:B------:R-:W-:-:S03]  /*1b30*/  ISETP.GE.U32.AND P0, PT, R10, 0x21, PT ;  /* 0x000000210a00780c */ /* 0x000fc60003f06070 */
[----:B------:R-:W-:Y:S02]  /*1b40*/  @UP0 UMOV UR4, UR4 ;  /* 0x0000000400040c82 */ /* 0x000fe40008000000 */
[----:B------:R1:W-:Y:S01]  /*1b50*/  @UP1 UTCBAR [UR4], URZ ;  /* 0x000000ff040013e9 */ /* 0x0003e200080000ff */
[----:B------:R-:W-:Y:S06]  /*1b60*/  BAR.SYNC.DEFER_BLOCKING 0x0 ;  /* 0x0000000000007b1d */ /* 0x000fec0000010000 */
[----:B------:R-:W2:Y:S02]  /*1b70*/  SYNCS.PHASECHK.TRANS64.TRYWAIT P1, [UR8+0x3010], RZ ;  /* 0x003010ffff0075a7 */ /* 0x000ea40008021108 */
[----:B-12---:R-:W-:Y:S05]  /*1b80*/  @!P1 BRA `(.L_x_59) ;  /* 0x0000000800f89947 */ /* 0x006fea0003800000 */
.L_x_72:
[----:B------:R-:W-:Y:S01]  /*1b90*/  UMOV UR4, URZ ;  /* 0x000000ff00047c82 */ /* 0x000fe20008000000 */
[----:B------:R-:W-:Y:S05]  /*1ba0*/  @!P0 BRA `(.L_x_56) ;  /* 0x0000000000fc8947 */ /* 0x000fea0003800000 */
[----:B------:R-:W1:Y:S01]  /*1bb0*/  LDCU UR28, c[0x0][0x3a0] ;  /* 0x00007400ff1c77ac */ /* 0x000e620008000800 */
[----:B------:R-:W-:Y:S01]  /*1bc0*/  UMOV UR5, 0x1 ;  /* 0x0000000100057882 */ /* 0x000fe20000000000 */
[----:B------:R-:W-:-:S05]  /*1bd0*/  UMOV UR18, 0x20 ;  /* 0x0000002000127882 */ /* 0x000fca0000000000 */
.L_x_63:
[----:B------:R-:W-:Y:S01]  /*1be0*/  BAR.SYNC.DEFER_BLOCKING 0x0 ;  /* 0x0000000000007b1d */ /* 0x000fe20000010000 */
[----:B------:R-:W-:Y:S01]  /*1bf0*/  ULEA UR9, UR5, UR8, 0x3 ;  /* 0x0000000805097291 */ /* 0x000fe2000f8e18ff */
[----:B------:R-:W-:Y:S01]  /*1c00*/  @!P3 IMAD.MOV.U32 R2, RZ, RZ, 0x1800 ;  /* 0x00001800ff02b424 */ /* 0x000fe200078e00ff */
[----:B------:R-:W-:Y:S01]  /*1c10*/  ELECT P1, URZ, PT ;  /* 0x0000000000ff782f */ /* 0x000fe20003820000 */
[----:B------:R-:W-:-:S03]  /*1c20*/  ULEA UR16, UR5, UR8, 0xb ;  /* 0x0000000805107291 */ /* 0x000fc6000f8e58ff */
[----:B------:R-:W-:Y:S02]  /*1c30*/  ISETP.LT.U32.AND P1, PT, R68, 0x20, P1 ;  /* 0x000000204400780c */ /* 0x000fe40000f21070 */
[----:B------:R-:W-:Y:S01]  /*1c40*/  ELECT P0, URZ, PT ;  /* 0x0000000000ff782f */ /* 0x000fe20003800000 */
[----:B------:R-:W-:-:S03]  /*1c50*/  UIADD3 UR16, UPT, UPT, UR16, 0x2000, URZ ;  /* 0x0000200010107890 */ /* 0x000fc6000fffe0ff */
[----:B------:R-:W-:Y:S01]  /*1c60*/  ISETP.LT.U32.AND P0, PT, R68, 0x20, P0 ;  /* 0x000000204400780c */ /* 0x000fe20000701070 */
[----:B------:R-:W-:Y:S01]  /*1c70*/  ULEA UR12, UR5, UR8, 0xc ;  /* 0x00000008050c7291 */ /* 0x000fe2000f8e60ff */
[----:B------:R-:W-:Y:S01]  /*1c80*/  UMOV UR14, UR18 ;  /* 0x00000012000e7c82 */ /* 0x000fe20008000000 */
[----:B------:R-:W-:-:S04]  /*1c90*/  USHF.L.U32 UR6, UR4, 0x1f, URZ ;  /* 0x0000001f04067899 */ /* 0x000fc800080006ff */
[----:B------:R-:W-:Y:S01]  /*1ca0*/  VOTEU.ANY UP0, P1 ;  /* 0x0000000000ff7886 */ /* 0x000fe20000800100 */
[----:B------:R2:W-:Y:S04]  /*1cb0*/  @!P3 SYNCS.ARRIVE.TRANS64 RZ, [UR9+0x3000], R2 ;  /* 0x00300002ffffb9a7 */ /* 0x0005e80008000009 */
[----:B------:R-:W-:Y:S01]  /*1cc0*/  @UP0 UIADD3 UR17, UPT, UPT, UR9, 0x3000, URZ ;  /* 0x0000300009110890 */ /* 0x000fe2000fffe0ff */
[----:B------:R-:W-:Y:S01]  /*1cd0*/  VOTEU.ANY UP0, P1 ;  /* 0x0000000000ff7886 */ /* 0x000fe20000800100 */
[----:B------:R-:W-:Y:S01]  /*1ce0*/  BAR.SYNC.DEFER_BLOCKING 0x0 ;  /* 0x0000000000007b1d */ /* 0x000fe20000010000 */
[----:B--2---:R-:W-:-:S05]  /*1cf0*/  IMAD.U32 R2, RZ, RZ, UR6 ;  /* 0x00000006ff027e24 */ /* 0x004fca000f8e00ff */
[----:B------:R-:W-:-:S05]  /*1d00*/  VOTEU.ANY UP1, P0 ;  /* 0x0000000000ff7886 */ /* 0x000fca0000020100 */
[----:B------:R-:W-:Y:S01]  /*1d10*/  @UP1 UIADD3 UR13, UPT, UPT, UR9, 0x3000, URZ ;  /* 0x00003000090d1890 */ /* 0x000fe2000fffe0ff */
[----:B------:R-:W-:Y:S01]  /*1d20*/  VOTEU.ANY UP1, P0 ;  /* 0x0000000000ff7886 */ /* 0x000fe20000020100 */
[----:B------:R2:W-:Y:S01]  /*1d30*/  @UP0 UTMALDG.2D [UR16], [UR24] ;  /* 0x00000010180005b4 */ /* 0x0005e20008008000 */
[----:B------:R-:W-:Y:S01]  /*1d40*/  UISETP.NE.U32.AND UP0, UPT, UR22, URZ, UPT ;  /* 0x000000ff1600728c */ /* 0x000fe2000bf05070 */
[----:B------:R4:W-:Y:S06]  /*1d50*/  MEMBAR.ALL.CTA ;  /* 0x0000000000007992 */ /* 0x0009ec0000008000 */
[----:B----4-:R-:W4:Y:S02]  /*1d60*/  FENCE.VIEW.ASYNC.S ;  /* 0x00000000000073c6 */ /* 0x010f240000000000 */
[----:B----4-:R-:W-:Y:S06]  /*1d70*/  BAR.SYNC.DEFER_BLOCKING 0x0 ;  /* 0x0000000000007b1d */ /* 0x010fec0000010000 */
[----:B------:R2:W-:Y:S02]  /*1d80*/  @UP1 UTMALDG.2D [UR12], [UR26] ;  /* 0x0000000c1a0015b4 */ /* 0x0005e40008008000 */
[----:B------:R-:W-:Y:S06]  /*1d90*/  BAR.SYNC.DEFER_BLOCKING 0x0 ;  /* 0x0000000000007b1d */ /* 0x000fec0000010000 */
[----:B------:R-:W4:Y:S02]  /*1da0*/  SYNCS.PHASECHK.TRANS64.TRYWAIT P0, [UR9+0x3000], R2 ;  /* 0x00300002ff0075a7 */ /* 0x000f240008001109 */
[----:B--2-4-:R-:W-:Y:S05]  /*1db0*/  @!P0 BRA `(.L_x_60) ;  /* 0x0000000800788947 */ /* 0x014fea0003800000 */
.L_x_73:
        /* <DEDUP_REMOVED lines=9> */
[----:B------:R2:W-:Y:S01]  /*1e50*/  UTCQMMA gdesc[UR6], gdesc[UR10], tmem[UR23], tmem[UR12], idesc[UR13], UPT ;  /* 0x00ff0c0a060075ea */ /* 0x0005e2000b800317 */
[----:B------:R-:W-:Y:S02]  /*1e60*/  NOP ;  /* 0x0000000000007918 */ /* 0x000fe40000000000 */
.L_x_61:
[----:B------:R-:W-:Y:S01]  /*1e70*/  ELECT P0, URZ, PT ;  /* 0x0000000000ff782f */ /* 0x000fe20003800000 */
[----:B--2---:R-:W-:-:S03]  /*1e80*/  UIADD3 UR6, UPT, UPT, UR9, 0x3010, URZ ;  /* 0x0000301009067890 */ /* 0x004fc6000fffe0ff */
[----:B------:R-:W-:Y:S01]  /*1e90*/  ISETP.LT.U32.AND P0, PT, R68, 0x20, P0 ;  /* 0x000000204400780c */ /* 0x000fe20000701070 */
[----:B------:R-:W-:-:S12]  /*1ea0*/  UMOV UR7, URZ ;  /* 0x000000ff00077c82 */ /* 0x000fd80008000000 */
[----:B------:R-:W-:Y:S01]  /*1eb0*/  VOTEU.ANY UP0, P0 ;  /* 0x0000000000ff7886 */ /* 0x000fe20000000100 */
[----:B------:R-:W-:-:S04]  /*1ec0*/  VOTEU.ANY UP1, P0 ;  /* 0x0000000000ff7886 */ /* 0x000fc80000020100 */
[----:B------:R-:W-:Y:S02]  /*1ed0*/  @UP0 UMOV UR6, UR6 ;  /* 0x0000000600060c82 */ /* 0x000fe40008000000 */
[----:B------:R2:W-:Y:S01]  /*1ee0*/  @UP1 UTCBAR [UR6], URZ ;  /* 0x000000ff060013e9 */ /* 0x0005e200080000ff */
[----:B------:R-:W-:Y:S06]  /*1ef0*/  BAR.SYNC.DEFER_BLOCKING 0x0 ;  /* 0x0000000000007b1d */ /* 0x000fec0000010000 */
[----:B------:R-:W4:Y:S02]  /*1f00*/  SYNCS.PHASECHK.TRANS64.TRYWAIT P0, [UR9+0x3010], R2 ;  /* 0x00301002ff0075a7 */ /* 0x000f240008001109 */
[----:B--2-4-:R-:W-:Y:S05]  /*1f10*/  @!P0 BRA `(.L_x_62) ;  /* 0x00000008002c8947 */ /* 0x014fea0003800000 */
.L_x_74:
[----:B------:R-:W-:Y:S02]  /*1f20*/  UIADD3 UR5, UPT, UPT, UR5, 0x1, URZ ;  /* 0x0000000105057890 */ /* 0x000fe4000fffe0ff */
[----:B------:R-:W-:Y:S02]  /*1f30*/  UIADD3 UR18, UPT, UPT, UR18, 0x20, URZ ;  /* 0x0000002012127890 */ /* 0x000fe4000fffe0ff */
[----:B------:R-:W-:-:S04]  /*1f40*/  UISETP.NE.U32.AND UP0, UPT, UR5, 0x2, UPT ;  /* 0x000000020500788c */ /* 0x000fc8000bf05070 */
[----:B------:R-:W-:Y:S02]  /*1f50*/  USEL UR6, URZ, 0x1, UP0 ;  /* 0x00000001ff067887 */ /* 0x000fe40008000000 */
[----:B------:R-:W-:Y:S02]  /*1f60*/  USEL UR5, UR5, URZ, UP0 ;  /* 0x000000ff05057287 */ /* 0x000fe40008000000 */
[----:B-1----:R-:W-:Y:S02]  /*1f70*/  UISETP.GE.AND UP0, UPT, UR18, UR28, UPT ;  /* 0x0000001c1200728c */ /* 0x002fe4000bf06270 */
[----:B------:R-:W-:-:S07]  /*1f80*/  ULOP3.LUT UR4, UR4, UR6, URZ, 0x3c, !UPT ;  /* 0x0000000604047292 */ /* 0x000fce000f8e3cff */
[----:B------:R-:W-:Y:S05]  /*1f90*/  BRA.U !UP0, `(.L_x_63) ;  /* 0xfffffffd08107547 */ /* 0x000fea000b83ffff */
.L_x_56:
[----:B----45:R-:W-:Y:S01]  /*1fa0*/  BAR.SYNC.DEFER_BLOCKING 0x0 ;  /* 0x0000000000007b1d */ /* 0x030fe20000010000 */
[----:B------:R-:W-:-:S05]  /*1fb0*/  IMAD.SHL.U32 R2, R0, 0x40, RZ ;  /* 0x0000004000027824 */ /* 0x000fca00078e00ff */
[----:B------:R-:W-:Y:S04]  /*1fc0*/  BSSY.RECONVERGENT B4, `(.L_x_64) ;  /* 0x0000004000047945 */ /* 0x000fe80003800200 */
[----:B------:R-:W-:Y:S05]  /*1fd0*/  @P3 BRA `(.L_x_65) ;  /* 0x0000000000083947 */ /* 0x000fea0003800000 */
[----:B------:R-:W1:Y:S02]  /*1fe0*/  SYNCS.CCTL.IV [UR8+0x3000] ;  /* 0x00300000ff0079b1 */ /* 0x000e640008000008 */
[----:B-1----:R-:W1:Y:S02]  /*1ff0*/  SYNCS.CCTL.IV [UR8+0x3010] ;  /* 0x00301000ff0079b1 */ /* 0x002e640008000008 */
.L_x_65:
[----:B------:R-:W-:Y:S05]  /*2000*/  BSYNC.RECONVERGENT B4 ;  /* 0x0000000000047941 */ /* 0x000fea0003800200 */
.L_x_64:
[----:B-1----:R-:W-:Y:S06]  /*2010*/  BAR.SYNC.DEFER_BLOCKING 0x0 ;  /* 0x0000000000007b1d */ /* 0x002fec0000010000 */
[----:B------:R-:W-:Y:S04]  /*2020*/  BSSY.RECONVERGENT B4, `(.L_x_66) ;  /* 0x0000004000047945 */ /* 0x000fe80003800200 */
[----:B------:R-:W-:Y:S05]  /*2030*/  @P3 BRA `(.L_x_67) ;  /* 0x0000000000083947 */ /* 0x000fea0003800000 */
[----:B------:R-:W1:Y:S02]  /*2040*/  SYNCS.CCTL.IV [UR8+0x3008] ;  /* 0x00300800ff0079b1 */ /* 0x000e640008000008 */
[----:B-1----:R-:W1:Y:S02]  /*2050*/  SYNCS.CCTL.IV [UR8+0x3018] ;  /* 0x00301800ff0079b1 */ /* 0x002e640008000008 */
.L_x_67:
[----:B------:R-:W-:Y:S05]  /*2060*/  BSYNC.RECONVERGENT B4 ;  /* 0x0000000000047941 */ /* 0x000fea0003800200 */
.L_x_66:
[----:B------:R-:W-:Y:S01]  /*2070*/  USHF.L.U32 UR22, UR22, 0x15, URZ ;  /* 0x0000001516167899 */ /* 0x000fe200080006ff */
[----:B------:R-:W-:Y:S01]  /*2080*/  IMAD.SHL.U32 R3, R0, 0x10, RZ ;  /* 0x0000001000037824 */ /* 0x000fe200078e00ff */
[----:B------:R-:W-:Y:S01]  /*2090*/  LOP3.LUT R2, R2, 0x1800, RZ, 0xc0, !PT ;  /* 0x0000180002027812 */ /* 0x000fe200078ec0ff */
[C---:B---3--:R-:W-:Y:S01]  /*20a0*/  IMAD.SHL.U32 R4, R0.reuse, 0x4, RZ ;  /* 0x0000000400047824 */ /* 0x048fe200078e00ff */
[----:B------:R-:W-:Y:S01]  /*20b0*/  ULOP3.LUT UR22, UR22, 0x600000, URZ, 0xc0, !UPT ;  /* 0x0060000016167892 */ /* 0x000fe2000f8ec0ff */
[----:B------:R-:W-:Y:S01]  /*20c0*/  IMAD.SHL.U32 R0, R0, 0x80, RZ ;  /* 0x0000008000007824 */ /* 0x000fe200078e00ff */
[----:B------:R-:W-:Y:S02]  /*20d0*/  LOP3.LUT R3, R2, 0x70, R3, 0xf8, !PT ;  /* 0x0000007002037812 */ /* 0x000fe400078ef803 */
[----:B------:R-:W-:Y:S01]  /*20e0*/  ELECT P0, URZ, PT ;  /* 0x0000000000ff782f */ /* 0x000fe20003800000 */
[----:B------:R-:W-:Y:S01]  /*20f0*/  UIADD3 UR22, UPT, UPT, UR23, UR22, URZ ;  /* 0x0000001617167290 */ /* 0x000fe2000fffe0ff */
[----:B------:R-:W-:Y:S01]  /*2100*/  LOP3.LUT R3, R3, 0x40, R4, 0x78, !PT ;  /* 0x0000004003037812 */ /* 0x000fe200078e7804 */
[----:B------:R-:W-:Y:S01]  /*2110*/  UMOV UR9, UR15 ;  /* 0x0000000f00097c82 */ /* 0x000fe20008000000 */
[----:B------:R-:W-:Y:S01]  /*2120*/  ISETP.LT.U32.AND P0, PT, R68, 0x20, P0 ;  /* 0x000000204400780c */ /* 0x000fe20000701070 */
[----:B------:R-:W-:Y:S01]  /*2130*/  UMOV UR10, UR19 ;  /* 0x00000013000a7c82 */ /* 0x000fe20008000000 */
[----:B------:R-:W-:-:S04]  /*2140*/  LOP3.LUT R0, R3, 0x780, R0, 0xf8, !PT ;  /* 0x0000078003007812 */ /* 0x000fc800078ef800 */
[----:B------:R-:W-:Y:S01]  /*2150*/  LDTM.16dp32bit_t0_t15.x64 R4, tmem[UR22] ;  /* 0x00000016000479ee */ /* 0x000fe20008b00000 */
[----:B------:R-:W2:Y:S01]  /*2160*/  LDTM.16dp32bit_t16_t31.x64 R4, tmem[UR22+0x40] ;  /* 0x00004016000479ee */ /* 0x000ea20008b20000 */
[C---:B------:R-:W-:Y:S01]  /*2170*/  LOP3.LUT R2, R0.reuse, 0x10, RZ, 0x3c, !PT ;  /* 0x0000001000027812 */ /* 0x040fe200078e3cff */
[----:B------:R-:W-:Y:S01]  /*2180*/  NOP ;  /* 0x0000000000007918 */ /* 0x000fe20000000000 */
[----:B------:R-:W-:-:S03]  /*2190*/  LOP3.LUT R3, R0, 0x20, RZ, 0x3c, !PT ;  /* 0x0000002000037812 */ /* 0x000fc600078e3cff */
[----:B--2---:R-:W-:Y:S01]  /*21a0*/  VOTEU.ANY UP1, P0 ;  /* 0x0000000000ff7886 */ /* 0x004fe20000020100 */
[----:B------:R-:W-:Y:S01]  /*21b0*/  VOTEU.ANY UP0, P0 ;  /* 0x0000000000ff7886 */ /* 0x000fe20000000100 */
[----:B------:R-:W-:Y:S02]  /*21c0*/  F2FP.SATFINITE.E4M3.F32.PACK_AB_MERGE_C R6, R7, R6, RZ ;  /* 0x000000060706723e */ /* 0x000fe400048070ff */
[----:B------:R-:W-:Y:S02]  /*21d0*/  F2FP.SATFINITE.E4M3.F32.PACK_AB_MERGE_C R10, R11, R10, RZ ;  /* 0x0000000a0b0a723e */ /* 0x000fe400048070ff */
[----:B------:R-:W-:Y:S02]  /*21e0*/  F2FP.SATFINITE.E4M3.F32.PACK_AB_MERGE_C R14, R15, R14, RZ ;  /* 0x0000000e0f0e723e */ /* 0x000fe400048070ff */
[----:B------:R-:W-:Y:S02]  /*21f0*/  F2FP.SATFINITE.E4M3.F32.PACK_AB_MERGE_C R7, R19, R18, RZ ;  /* 0x000000121307723e */ /* 0x000fe400048070ff */
[----:B------:R-:W-:-:S02]  /*2200*/  F2FP.SATFINITE.E4M3.F32.PACK_AB_MERGE_C R22, R23, R22, RZ ;  /* 0x000000161716723e */ /* 0x000fc400048070ff */
[----:B------:R-:W-:Y:S02]  /*2210*/  F2FP.SATFINITE.E4M3.F32.PACK_AB_MERGE_C R26, R27, R26, RZ ;  /* 0x0000001a1b1a723e */ /* 0x000fe400048070ff */
        /* <DEDUP_REMOVED lines=10> */
[----:B------:R-:W-:-:S02]  /*22c0*/  F2FP.SATFINITE.E4M3.F32.PACK_AB_MERGE_C R4, R5, R4, R6 ;  /* 0x000000040504723e */ /* 0x000fc40004807006 */
[----:B------:R-:W-:Y:S02]  /*22d0*/  F2FP.SATFINITE.E4M3.F32.PACK_AB_MERGE_C R5, R9, R8, R10 ;  /* 0x000000080905723e */ /* 0x000fe4000480700a */
[----:B------:R-:W-:Y:S02]  /*22e0*/  F2FP.SATFINITE.E4M3.F32.PACK_AB_MERGE_C R6, R13, R12, R14 ;  /* 0x0000000c0d06723e */ /* 0x000fe4000480700e */
[----:B------:R-:W-:Y:S02]  /*22f0*/  F2FP.SATFINITE.E4M3.F32.PACK_AB_MERGE_C R7, R17, R16, R7 ;  /* 0x000000101107723e */ /* 0x000fe40004807007 */
[----:B------:R-:W-:Y:S02]  /*2300*/  F2FP.SATFINITE.E4M3.F32.PACK_AB_MERGE_C R20, R21, R20, R22 ;  /* 0x000000141514723e */ /* 0x000fe40004807016 */
[----:B------:R-:W-:Y:S01]  /*2310*/  F2FP.SATFINITE.E4M3.F32.PACK_AB_MERGE_C R21, R25, R24, R26 ;  /* 0x000000181915723e */ /* 0x000fe2000480701a */
[----:B-1----:R1:W-:Y:S01]  /*2320*/  STS.128 [R0+UR8], R4 ;  /* 0x0000000400007988 */ /* 0x0023e20008000c08 */
[----:B------:R-:W-:-:S02]  /*2330*/  F2FP.SATFINITE.E4M3.F32.PACK_AB_MERGE_C R22, R29, R28, R30 ;  /* 0x0000001c1d16723e */ /* 0x000fc4000480701e */
[----:B------:R-:W-:Y:S02]  /*2340*/  F2FP.SATFINITE.E4M3.F32.PACK_AB_MERGE_C R23, R33, R32, R23 ;  /* 0x000000202117723e */ /* 0x000fe40004807017 */
[----:B------:R-:W-:Y:S02]  /*2350*/  F2FP.SATFINITE.E4M3.F32.PACK_AB_MERGE_C R36, R37, R36, R38 ;  /* 0x000000242524723e */ /* 0x000fe40004807026 */
[----:B------:R-:W-:Y:S01]  /*2360*/  F2FP.SATFINITE.E4M3.F32.PACK_AB_MERGE_C R37, R41, R40, R42 ;  /* 0x000000282925723e */ /* 0x000fe2000480702a */
[----:B------:R1:W-:Y:S01]  /*2370*/  STS.128 [R2+UR8], R20 ;  /* 0x0000001402007988 */ /* 0x0003e20008000c08 */
[----:B------:R-:W-:Y:S02]  /*2380*/  F2FP.SATFINITE.E4M3.F32.PACK_AB_MERGE_C R38, R45, R44, R46 ;  /* 0x0000002c2d26723e */ /* 0x000fe4000480702e */
[----:B------:R-:W-:Y:S02]  /*2390*/  F2FP.SATFINITE.E4M3.F32.PACK_AB_MERGE_C R39, R49, R48, R50 ;  /* 0x000000303127723e */ /* 0x000fe40004807032 */
[----:B------:R-:W-:-:S02]  /*23a0*/  F2FP.SATFINITE.E4M3.F32.PACK_AB_MERGE_C R52, R53, R52, R54 ;  /* 0x000000343534723e */ /* 0x000fc40004807036 */
[----:B------:R-:W-:Y:S01]  /*23b0*/  F2FP.SATFINITE.E4M3.F32.PACK_AB_MERGE_C R53, R57, R56, R58 ;  /* 0x000000383935723e */ /* 0x000fe2000480703a */
[----:B------:R1:W-:Y:S01]  /*23c0*/  STS.128 [R3+UR8], R36 ;  /* 0x0000002403007988 */ /* 0x0003e20008000c08 */
[----:B------:R-:W-:Y:S02]  /*23d0*/  F2FP.SATFINITE.E4M3.F32.PACK_AB_MERGE_C R54, R61, R60, R62 ;  /* 0x0000003c3d36723e */ /* 0x000fe4000480703e */
[----:B------:R-:W-:Y:S02]  /*23e0*/  F2FP.SATFINITE.E4M3.F32.PACK_AB_MERGE_C R55, R65, R64, R66 ;  /* 0x000000404137723e */ /* 0x000fe40004807042 */
[----:B------:R-:W-:-:S05]  /*23f0*/  LOP3.LUT R8, R0, 0x30, RZ, 0x3c, !PT ;  /* 0x0000003000087812 */ /* 0x000fca00078e3cff */
[----:B------:R1:W-:Y:S01]  /*2400*/  STS.128 [R8+UR8], R52 ;  /* 0x0000003408007988 */ /* 0x0003e20008000c08 */
[----:B------:R2:W-:Y:S06]  /*2410*/  MEMBAR.ALL.CTA ;  /* 0x0000000000007992 */ /* 0x0005ec0000008000 */
[----:B--2---:R-:W2:Y:S02]  /*2420*/  FENCE.VIEW.ASYNC.S ;  /* 0x00000000000073c6 */ /* 0x004ea40000000000 */
[----:B--2---:R-:W-:Y:S06]  /*2430*/  BAR.SYNC.DEFER_BLOCKING 0x0 ;  /* 0x0000000000007b1d */ /* 0x004fec0000010000 */
[----:B------:R1:W-:Y:S01]  /*2440*/  @UP1 UTMASTG.2D [UR8], [UR20] ;  /* 0x00000008140013b5 */ /* 0x0003e20008008000 */
[----:B------:R0:W-:Y:S01]  /*2450*/  UTMACMDFLUSH ;  /* 0x00000000000079b7 */ /* 0x0001e20000000000 */
[----:B------:R-:W-:-:S04]  /*2460*/  DEPBAR.LE SB0, 0x0 ;  /* 0x000080000000791a */ /* 0x000fc80000000000 */
[----:B------:R-:W-:Y:S08]  /*2470*/  BAR.SYNC.DEFER_BLOCKING 0x0 ;  /* 0x0000000000007b1d */ /* 0x000ff00000010000 */
[----:B------:R-:W-:Y:S06]  /*2480*/  BAR.SYNC.DEFER_BLOCKING 0x0 ;  /* 0x0000000000007b1d */ /* 0x000fec0000010000 */
[----:B-1----:R-:W-:Y:S05]  /*2490*/  @P2 BRA `(.L_x_68) ;  /* 0x0000000000a02947 */ /* 0x002fea0003800000 */
[----:B------:R-:W1:Y:S01]  /*24a0*/  S2UR UR5, SR_CgaCtaId ;  /* 0x00000000000579c3 */ /* 0x000e620000008800 */
[----:B------:R-:W-:Y:S01]  /*24b0*/  NOP ;  /* 0x0000000000007918 */ /* 0x000fe20000000000 */
[----:B------:R-:W-:Y:S01]  /*24c0*/  UMOV UR4, 0x50 ;  /* 0x0000005000047882 */ /* 0x000fe20000000000 */
[----:B------:R-:W-:Y:S02]  /*24d0*/  IMAD.U32 R0, RZ, RZ, UR23 ;  /* 0x00000017ff007e24 */ /* 0x000fe4000f8e00ff */
[----:B------:R-:W-:Y:S02]  /*24e0*/  IMAD.MOV.U32 R3, RZ, RZ, 0xf ;  /* 0x0000000fff037424 */ /* 0x000fe400078e00ff */
[----:B------:R-:W-:Y:S01]  /*24f0*/  IMAD.MOV.U32 R7, RZ, RZ, 0x1 ;  /* 0x00000001ff077424 */ /* 0x000fe200078e00ff */
[----:B------:R-:W-:-:S04]  /*2500*/  LOP3.LUT R0, R0, 0xffff, RZ, 0xc0, !PT ;  /* 0x0000ffff00007812 */ /* 0x000fc800078ec0ff */
[----:B------:R-:W-:-:S05]  /*2510*/  SHF.R.U32.HI R0, RZ, 0x5, R0 ;  /* 0x00000005ff007819 */ /* 0x000fca0000011600 */
[----:B------:R-:W-:Y:S01]  /*2520*/  VIADD R2, R0, 0x10 ;  /* 0x0000001000027836 */ /* 0x000fe20000000000 */
[----:B------:R-:W-:Y:S01]  /*2530*/  SHF.L.U32 R0, R3, R0, RZ ;  /* 0x0000000003007219 */ /* 0x000fe200000006ff */
[----:B-1----:R-:W-:-:S03]  /*2540*/  ULEA UR6, UR5, UR4, 0x18 ;  /* 0x0000000405067291 */ /* 0x002fc6000f8ec0ff */
[----:B------:R-:W-:-:S04]  /*2550*/  SHF.L.U32 R3, R7, R2, RZ ;  /* 0x0000000207037219 */ /* 0x000fc800000006ff */
[----:B------:R-:W-:Y:S02]  /*2560*/  LOP3.LUT R0, R3, R0, RZ, 0xfc, !PT ;  /* 0x0000000003007212 */ /* 0x000fe400078efcff */
[----:B------:R-:W1:Y:S02]  /*2570*/  LDS R5, [UR6] ;  /* 0x00000006ff057984 */ /* 0x000e640008000800 */
[C---:B------:R-:W-:Y:S02]  /*2580*/  LOP3.LUT R2, R0.reuse, 0xffff, RZ, 0xc0, !PT ;  /* 0x0000ffff00027812 */ /* 0x040fe400078ec0ff */
[----:B-1----:R-:W-:-:S04]  /*2590*/  LOP3.LUT R3, R0, 0xffff, R5, 0x80, !PT ;  /* 0x0000ffff00037812 */ /* 0x002fc800078e8005 */
[----:B------:R-:W-:-:S13]  /*25a0*/  ISETP.NE.AND P0, PT, R3, R2, PT ;  /* 0x000000020300720c */ /* 0x000fda0003f05270 */
[----:B------:R-:W-:Y:S05]  /*25b0*/  @P0 BRA `(.L_x_69) ;  /* 0x0000000000500947 */ /* 0x000fea0003800000 */
[----:B------:R-:W-:Y:S02]  /*25c0*/  SHF.R.U32.HI R5, RZ, 0x10, R5 ;  /* 0x00000010ff057819 */ /* 0x000fe40000011605 */
[----:B------:R-:W-:-:S04]  /*25d0*/  SHF.R.U32.HI R2, RZ, 0x10, R0 ;  /* 0x00000010ff027819 */ /* 0x000fc80000011600 */
[----:B------:R-:W-:-:S04]  /*25e0*/  LOP3.LUT R5, R5, R2, RZ, 0xc0, !PT ;  /* 0x0000000205057212 */ /* 0x000fc800078ec0ff */
[----:B------:R-:W-:-:S13]  /*25f0*/  ISETP.NE.AND P0, PT, R5, R2, PT ;  /* 0x000000020500720c */ /* 0x000fda0003f05270 */
[----:B------:R-:W-:Y:S05]  /*2600*/  @P0 BRA `(.L_x_70) ;  /* 0x0000000000300947 */ /* 0x000fea0003800000 */
[----:B------:R-:W-:Y:S01]  /*2610*/  R2UR UR4, R0 ;  /* 0x00000000000472ca */ /* 0x000fe200000e0000 */
[----:B------:R-:W-:Y:S01]  /*2620*/  VOTEU.ANY UR5, UPT, PT ;  /* 0x0000000000057886 */ /* 0x000fe200038e0100 */
[----:B------:R-:W1:Y:S01]  /*2630*/  S2R R0, SR_LANEID ;  /* 0x0000000000007919 */ /* 0x000e620000000000 */
[----:B------:R-:W-:-:S10]  /*2640*/  UFLO.U32 UR5, UR5 ;  /* 0x00000005000572bd */ /* 0x000fd400080e0000 */
[----:B------:R-:W-:-:S06]  /*2650*/  ULOP3.LUT UR4, URZ, UR4, URZ, 0x33, !UPT ;  /* 0x00000004ff047292 */ /* 0x000fcc000f8e33ff */
[----:B------:R-:W-:-:S04]  /*2660*/  IMAD.U32 R2, RZ, RZ, UR4 ;  /* 0x00000004ff027e24 */ /* 0x000fc8000f8e00ff */
[----:B------:R-:W2:Y:S02]  /*2670*/  REDUX UR7, R2 ;  /* 0x00000000020773c4 */ /* 0x000ea40000000000 */
[----:B------:R3:W-:Y:S01]  /*2680*/  UTCATOMSWS.AND URZ, UR4 ;  /* 0x0000000400ff79e3 */ /* 0x0007e20008000000 */
[----:B-1----:R-:W-:Y:S01]  /*2690*/  ISETP.EQ.U32.AND P0, PT, R0, UR5, PT ;  /* 0x0000000500007c0c */ /* 0x002fe2000bf02070 */
[----:B--2---:R-:W-:-:S12]  /*26a0*/  IMAD.U32 R0, RZ, RZ, UR7 ;  /* 0x00000007ff007e24 */ /* 0x004fd8000f8e00ff */
[----:B------:R3:W-:Y:S01]  /*26b0*/  @P0 ATOMS.AND RZ, [UR6], R0 ;  /* 0x00000000ffff098c */ /* 0x0007e2000a800006 */
[----:B------:R-:W-:Y:S05]  /*26c0*/  BRA `(.L_x_68) ;  /* 0x0000000000147947 */ /* 0x000fea0003800000 */
.L_x_70:
[----:B------:R-:W-:-:S07]  /*26d0*/  MOV R2, 0x26f0 ;  /* 0x000026f000027802 */ /* 0x000fce0000000f00 */
[----:B------:R-:W-:Y:S05]  /*26e0*/  CALL.REL.NOINC `($__internal_0_$__cuda_sm10x_tcgen05_guardrail_trap_col_being_dealloced_not_returned_by_alloc) ;  /* 0x0000000000447944 */ /* 0x000fea0003c00000 */
[----:B------:R-:W-:Y:S05]  /*26f0*/  BRA `(.L_x_68) ;  /* 0x0000000000087947 */ /* 0x000fea0003800000 */
.L_x_69:
[----:B------:R-:W-:-:S07]  /*2700*/  MOV R2, 0x2720 ;  /* 0x0000272000027802 */ /* 0x000fce0000000f00 */
[----:B------:R-:W-:Y:S05]  /*2710*/  CALL.REL.NOINC `($__internal_2_$__cuda_sm10x_tcgen05_guardrail_trap_unallocated_columns_being_dealloced) ;  /* 0x0000000000507944 */ /* 0x000fea0003c00000 */
.L_x_68:
[----:B------:R-:W-:Y:S01]  /*2720*/  NOP ;  /* 0x0000000000007918 */ /* 0x000fe20000000000 */
[----:B---3--:R-:W-:Y:S05]  /*2730*/  EXIT ;  /* 0x000000000000794d */ /* 0x008fea0003800000 */
.L_x_57:
[----:B------:R-:W1:Y:S02]  /*2740*/  SYNCS.PHASECHK.TRANS64.TRYWAIT P0, [UR8+0x3000], RZ ;  /* 0x003000ffff0075a7 */ /* 0x000e640008001108 */
[----:B-1----:R-:W-:Y:S05]  /*2750*/  @!P0 BRA `(.L_x_57) ;  /* 0xfffffffc00f88947 */ /* 0x002fea000383ffff */
[----:B------:R-:W-:Y:S05]  /*2760*/  BRA `(.L_x_71) ;  /* 0xfffffff000ac7947 */ /* 0x000fea000383ffff */
.L_x_59:
[----:B------:R-:W1:Y:S02]  /*2770*/  SYNCS.PHASECHK.TRANS64.TRYWAIT P1, [UR8+0x3010], RZ ;  /* 0x003010ffff0075a7 */ /* 0x000e640008021108 */
[----:B-1----:R-:W-:Y:S05]  /*2780*/  @!P1 BRA `(.L_x_59) ;  /* 0xfffffffc00f89947 */ /* 0x002fea000383ffff */
[----:B------:R-:W-:Y:S05]  /*2790*/  BRA `(.L_x_72) ;  /* 0xfffffff000fc7947 */ /* 0x000fea000383ffff */
.L_x_60:
[----:B------:R-:W2:Y:S02]  /*27a0*/  SYNCS.PHASECHK.TRANS64.TRYWAIT P0, [UR9+0x3000], R2 ;  /* 0x00300002ff0075a7 */ /* 0x000ea40008001109 */
[----:B--2---:R-:W-:Y:S05]  /*27b0*/  @!P0 BRA `(.L_x_60) ;  /* 0xfffffffc00f88947 */ /* 0x004fea000383ffff */
[----:B------:R-:W-:Y:S05]  /*27c0*/  BRA `(.L_x_73) ;  /* 0xfffffff4007c7947 */ /* 0x000fea000383ffff */
.L_x_62:
[----:B------:R-:W2:Y:S02]  /*27d0*/  SYNCS.PHASECHK.TRANS64.TRYWAIT P0, [UR9+0x3010], R2 ;  /* 0x00301002ff0075a7 */ /* 0x000ea40008001109 */
[----:B--2---:R-:W-:Y:S05]  /*27e0*/  @!P0 BRA `(.L_x_62) ;  /* 0xfffffffc00f88947 */ /* 0x004fea000383ffff */
[----:B------:R-:W-:Y:S05]  /*27f0*/  BRA `(.L_x_74) ;  /* 0xfffffff400c87947 */ /* 0x000fea000383ffff */
        .weak           $__internal_0_$__cuda_sm10x_tcgen05_guardrail_trap_col_being_dealloced_not_returned_by_alloc
        .type           $__internal_0_$__cuda_sm10x_tcgen05_guardrail_trap_col_being_dealloced_not_returned_by_alloc,@function
        .size           $__internal_0_$__cuda_sm10x_tcgen05_guardrail_trap_col_being_dealloced_not_returned_by_alloc,($__internal_1_$__cuda_sm10x_tcgen05_guardrail_trap_phase_invalid_during_alloc - $__internal_0_$__cuda_sm10x_tcgen05_guardrail_trap_col_being_dealloced_not_returned_by_alloc)
$__internal_0_$__cuda_sm10x_tcgen05_guardrail_trap_col_being_dealloced_not_returned_by_alloc:
[----:B------:R-:W-:Y:S05]  /*2800*/  BPT.TRAP 0x1 ;  /* 0x000000040000795c */ /* 0x000fea0000300000 */
[----:B------:R-:W-:-:S04]  /*2810*/  IMAD.MOV.U32 R3, RZ, RZ, 0x0 ;  /* 0x00000000ff037424 */ /* 0x000fc800078e00ff */
[----:B------:R-:W-:Y:S05]  /*2820*/  RET.REL.NODEC R2 `(gluon_tcgen05) ;  /* 0xffffffd402f47950 */ /* 0x000fea0003c3ffff */
        .weak           $__internal_1_$__cuda_sm10x_tcgen05_guardrail_trap_phase_invalid_during_alloc
        .type           $__internal_1_$__cuda_sm10x_tcgen05_guardrail_trap_phase_invalid_during_alloc,@function
        .size           $__internal_1_$__cuda_sm10x_tcgen05_guardrail_trap_phase_invalid_during_alloc,($__internal_2_$__cuda_sm10x_tcgen05_guardrail_trap_unallocated_columns_being_dealloced - $__internal_1_$__cuda_sm10x_tcgen05_guardrail_trap_phase_invalid_during_alloc)
$__internal_1_$__cuda_sm10x_tcgen05_guardrail_trap_phase_invalid_during_alloc:
[----:B------:R-:W-:Y:S05]  /*2830*/  BPT.TRAP 0x1 ;  /* 0x000000040000795c */ /* 0x000fea0000300000 */
[----:B------:R-:W-:-:S04]  /*2840*/  IMAD.MOV.U32 R3, RZ, RZ, 0x0 ;  /* 0x00000000ff037424 */ /* 0x000fc800078e00ff */
[----:B------:R-:W-:Y:S05]  /*2850*/  RET.REL.NODEC R2 `(gluon_tcgen05) ;  /* 0xffffffd402e87950 */ /* 0x000fea0003c3ffff */
        .weak           $__internal_2_$__cuda_sm10x_tcgen05_guardrail_trap_unallocated_columns_being_dealloced
        .type           $__internal_2_$__cuda_sm10x_tcgen05_guardrail_trap_unallocated_columns_being_dealloced,@function
        .size           $__internal_2_$__cuda_sm10x_tcgen05_guardrail_trap_unallocated_columns_being_dealloced,(.L_x_78 - $__internal_2_$__cuda_sm10x_tcgen05_guardrail_trap_unallocated_columns_being_dealloced)
$__internal_2_$__cuda_sm10x_tcgen05_guardrail_trap_unallocated_columns_being_dealloced:
[----:B------:R-:W-:Y:S05]  /*2860*/  BPT.TRAP 0x1 ;  /* 0x000000040000795c */ /* 0x000fea0000300000 */
[----:B------:R-:W-:-:S04]  /*2870*/  IMAD.MOV.U32 R3, RZ, RZ, 0x0 ;  /* 0x00000000ff037424 */ /* 0x000fc800078e00ff */
[----:B------:R-:W-:Y:S05]  /*2880*/  RET.REL.NODEC R2 `(gluon_tcgen05) ;  /* 0xffffffd402dc7950 */ /* 0x000fea0003c3ffff */
.L_x_75:
[----:B------:R-:W-:-:S00]  /*2890*/  BRA `(.L_x_75) ;  /* 0xfffffffc00fc7947 */ /* 0x000fc0000383ffff */
[----:B------:R-:W-:-:S00]  /*28a0*/  NOP ;  /* 0x0000000000007918 */ /* 0x000fc00000000000 */
        /* <DEDUP_REMOVED lines=13> */
.L_x_78:


//--------------------- .nv.shared.gluon_tcgen05  --------------------------
	.section	.nv.shared.gluon_tcgen05,"aw",@nobits
	.sectionflags	@""
	.align	16
	.zero		1024


//--------------------- .nv.shared.reserved.0     --------------------------
	.section	.nv.shared.reserved.0,"aw",@nobits
	.align	8
	.weak		__nv_reservedSMEM_offset_0_alias
	.size		__nv_reservedSMEM_offset_0_alias, 0, 64
	.other		__nv_reservedSMEM_offset_0_alias,@"STO_CUDA_RESERVED_SHARED STV_DEFAULT"
__nv_reservedSMEM_offset_0_alias:
	.zero		0
.nv.shared.reserved.0:
	.zero		64
	.weak		__nv_reservedSMEM_allocation_phase
	.type		__nv_reservedSMEM_allocation_phase,@object
	.size		__nv_reservedSMEM_allocation_phase,(.L_0 - __nv_reservedSMEM_allocation_phase)
__nv_reservedSMEM_allocation_phase:
	.zero		1
.L_0:
	.zero		7
	.weak		__nv_reservedSMEM_devtool_atexit_pc
	.type		__nv_reservedSMEM_devtool_atexit_pc,@object
	.size		__nv_reservedSMEM_devtool_atexit_pc,(__nv_reservedSMEM_allocation_mask - __nv_reservedSMEM_devtool_atexit_pc)
__nv_reservedSMEM_devtool_atexit_pc:
	.zero		8
	.weak		__nv_reservedSMEM_allocation_mask
	.type		__nv_reservedSMEM_allocation_mask,@object
	.size		__nv_reservedSMEM_allocation_mask,(.L_2 - __nv_reservedSMEM_allocation_mask)
__nv_reservedSMEM_allocation_mask:
	.zero		4
.L_2:


//--------------------- .nv.constant0.gluon_tcgen05 --------------------------
	.section	.nv.constant0.gluon_tcgen05,"a",@progbits
	.sectionflags	@""
	.align	4
.nv.constant0.gluon_tcgen05:
	.zero		976


//--------------------- SYMBOLS --------------------------

	.type		.nv.reservedSmem.offset0,@object
	.size		.nv.reservedSmem.offset0,0x4
	.type		.nv.reservedSmem.cap,@object
	.size		.nv.reservedSmem.cap,0x4
